def gluon_wgmma(
    a_ptr,
    b_ptr,
    c_ptr,
    M,
    N,
    K,
    stride_am,
    stride_bk,
    stride_cm,
    BLOCK_M: gl.constexpr,
    BLOCK_N: gl.constexpr,
    BLOCK_K: gl.constexpr,
    DTYPE: gl.constexpr,
    A_LAYOUT: gl.constexpr,
    B_LAYOUT: gl.constexpr,
    C_LAYOUT: gl.constexpr,
    B_SHAPE: gl.constexpr,
    TRANS_B: gl.constexpr,
    NUM_BUFFERS: gl.constexpr,
    NUM_WARPS: gl.constexpr,
):
    a_desc = tma.make_tensor_descriptor(
        a_ptr, [M, K], [stride_am, 1], [BLOCK_M, BLOCK_K], A_LAYOUT
    )
    b_desc = tma.make_tensor_descriptor(
        b_ptr,
        [N, K] if TRANS_B else [K, N],
        [stride_bk, 1],
        B_SHAPE,
        B_LAYOUT,
    )
    c_desc = tma.make_tensor_descriptor(
        c_ptr, [M, N], [stride_cm, 1], [BLOCK_M, BLOCK_N], C_LAYOUT
    )

    a_bufs = gl.allocate_shared_memory(
        DTYPE, [NUM_BUFFERS, BLOCK_M, BLOCK_K], A_LAYOUT
    )
    b_bufs = gl.allocate_shared_memory(DTYPE, [NUM_BUFFERS] + B_SHAPE, B_LAYOUT)

    pid_m = gl.program_id(0)
    pid_n = gl.program_id(1)
    off_m = pid_m * BLOCK_M
    off_n = pid_n * BLOCK_N

    mma_layout: gl.constexpr = pick_wgmma_layout(DTYPE, BLOCK_M, BLOCK_N, NUM_WARPS)
    acc = warpgroup_mma_init(
        gl.zeros((BLOCK_M, BLOCK_N), dtype=gl.float32, layout=mma_layout)
    )

    bars = gl.allocate_shared_memory(
        gl.int64, [NUM_BUFFERS, 1], mbarrier.MBarrierLayout()
    )
    for i in gl.static_range(NUM_BUFFERS):
        mbarrier.init(bars.index(i), count=1)
    idx = 0
    phase = 0

    for k in range(0, K, BLOCK_K):
        a = a_bufs.index(idx)
        b = b_bufs.index(idx)
        bar = bars.index(idx)
        mbarrier.expect(bar, a_desc.block_type.nbytes + b_desc.block_type.nbytes)
        tma.async_copy_global_to_shared(a_desc, [off_m, k], bar, a)
        tma.async_copy_global_to_shared(
            b_desc, [off_n, k] if TRANS_B else [k, off_n], bar, b
        )
        mbarrier.wait(bar, phase=phase)

        if TRANS_B:
            b = b.permute((1, 0))
        acc = warpgroup_mma_wait(num_outstanding=0, deps=(acc,))
        acc = warpgroup_mma(a, b, acc, is_async=True)

        idx += 1
        if idx == NUM_BUFFERS:
            idx = 0
            phase ^= 1

    acc = warpgroup_mma_wait(num_outstanding=0, deps=(acc,))
    for i in gl.static_range(NUM_BUFFERS):
        mbarrier.invalidate(bars.index(i))

    c_smem = gl.allocate_shared_memory(DTYPE, [BLOCK_M, BLOCK_N], C_LAYOUT)
    c_smem.store(acc.to(DTYPE))
    fence_async_shared()
    tma.async_copy_shared_to_global(c_desc, [off_m, off_n], c_smem)
    tma.store_wait(pendings=0)

# config = {"BLOCK_K": 32, "BLOCK_M": 256, "BLOCK_N": 64, "arch": "sm_90", "dtype": "fp16", "num_buffers": 3, "num_warps": 8, "trans_b": 0}
# arch = sm_90


// ===== COMPILED SASS (sm_90a) =====

	.target	sm_90a

	.elftype	@"ET_EXEC"


//--------------------- .note.nv.tkinfo           --------------------------
	.section	.note.nv.tkinfo,"",@"SHT_NOTE"
	.sectionflags	@"SHF_NOTE_NV_TKINFO"
	.tkinfo
        /*0018*/ 	.word	0x00000002
        /*0030*/ 	.string	""
        /*0030*/ 	.string	"ptxas"
        /*0030*/ 	.string	"Cuda compilation tools, release 13.0, V13.0.88"
        /*0030*/ 	.string	"Build cuda_13.0.r13.0/compiler.36424714_0"
        /*0030*/ 	.string	"-v  -suppress-debug-info  -lineinfo  -arch sm_90a "



//--------------------- .note.nv.cuinfo           --------------------------
	.section	.note.nv.cuinfo,"",@"SHT_NOTE"
	.sectionflags	@"SHF_NOTE_NV_CUINFO"
        /*0018*/ 	.short	0x0002
        /*001a*/ 	.short	0x005a
        /*001c*/ 	.short	0x0082
	.zero		2


//--------------------- .nv.info                  --------------------------
	.section	.nv.info,"",@"SHT_CUDA_INFO"
	.align	4


	//----- nvinfo : EIATTR_REGCOUNT
	.align		4
        /*0000*/ 	.byte	0x04, 0x2f
        /*0002*/ 	.short	(.L_1 - .L_0)
	.align		4
.L_0:
        /*0004*/ 	.word	index@(gluon_wgmma)
        /*0008*/ 	.word	0x0000005a


	//----- nvinfo : EIATTR_FRAME_SIZE
	.align		4
.L_1:
        /*000c*/ 	.byte	0x04, 0x11
        /*000e*/ 	.short	(.L_3 - .L_2)
	.align		4
.L_2:
        /*0010*/ 	.word	index@(gluon_wgmma)
        /*0014*/ 	.word	0x00000000


	//----- nvinfo : EIATTR_MIN_STACK_SIZE
	.align		4
.L_3:
        /*0018*/ 	.byte	0x04, 0x12
        /*001a*/ 	.short	(.L_5 - .L_4)
	.align		4
.L_4:
        /*001c*/ 	.word	index@(gluon_wgmma)
        /*0020*/ 	.word	0x00000000
.L_5:


//--------------------- .nv.compat                --------------------------
	.section	.nv.compat,"",@"SHT_CUDA_COMPAT_INFO"
	.align	4
        /*0000*/ 	.byte	0x02, 0x09, 0x01, 0x00, 0x02, 0x02, 0x04, 0x00, 0x02, 0x05, 0x05, 0x00, 0x03, 0x07, 0x01, 0x01
        /*0010*/ 	.byte	0x02, 0x03, 0x03, 0x00, 0x02, 0x06, 0x01, 0x00, 0x04, 0x0b, 0x08, 0x00, 0x00, 0x00, 0x00, 0x00
        /*0020*/ 	.byte	0x00, 0x00, 0x00, 0x00


//--------------------- .nv.info.gluon_wgmma      --------------------------
	.section	.nv.info.gluon_wgmma,"",@"SHT_CUDA_INFO"
	.sectionflags	@""
	.align	4


	//----- nvinfo : EIATTR_CUDA_API_VERSION
	.align		4
        /*0000*/ 	.byte	0x04, 0x37
        /*0002*/ 	.short	(.L_7 - .L_6)
.L_6:
        /*0004*/ 	.word	0x00000082


	//----- nvinfo : EIATTR_KPARAM_INFO
	.align		4
.L_7:
        /*0008*/ 	.byte	0x04, 0x17
        /*000a*/ 	.short	(.L_9 - .L_8)
.L_8:
        /*000c*/ 	.word	0x00000000
        /*0010*/ 	.short	0x000a
        /*0012*/ 	.short	0x0048
        /*0014*/ 	.byte	0x00, 0xf4, 0x21, 0x00


	//----- nvinfo : EIATTR_KPARAM_INFO
	.align		4
.L_9:
        /*0018*/ 	.byte	0x04, 0x17
        /*001a*/ 	.short	(.L_11 - .L_10)
.L_10:
        /*001c*/ 	.word	0x00000000
        /*0020*/ 	.short	0x0009
        /*0022*/ 	.short	0x0040
        /*0024*/ 	.byte	0x00, 0xf4, 0x21, 0x00


	//----- nvinfo : EIATTR_KPARAM_INFO
	.align		4
.L_11:
        /*0028*/ 	.byte	0x04, 0x17
        /*002a*/ 	.short	(.L_13 - .L_12)
.L_12:
        /*002c*/ 	.word	0x00000000
        /*0030*/ 	.short	0x0008
        /*0032*/ 	.short	0x0038
        /*0034*/ 	.byte	0x00, 0xf0, 0x21, 0x00


	//----- nvinfo : EIATTR_KPARAM_INFO
	.align		4
.L_13:
        /*0038*/ 	.byte	0x04, 0x17
        /*003a*/ 	.short	(.L_15 - .L_14)
.L_14:
        /*003c*/ 	.word	0x00000000
        /*0040*/ 	.short	0x0007
        /*0042*/ 	.short	0x0030
        /*0044*/ 	.byte	0x00, 0xf0, 0x21, 0x00


	//----- nvinfo : EIATTR_KPARAM_INFO
	.align		4
.L_15:
        /*0048*/ 	.byte	0x04, 0x17
        /*004a*/ 	.short	(.L_17 - .L_16)
.L_16:
        /*004c*/ 	.word	0x00000000
        /*0050*/ 	.short	0x0006
        /*0052*/ 	.short	0x0028
        /*0054*/ 	.byte	0x00, 0xf0, 0x21, 0x00


	//----- nvinfo : EIATTR_KPARAM_INFO
	.align		4
.L_17:
        /*0058*/ 	.byte	0x04, 0x17
        /*005a*/ 	.short	(.L_19 - .L_18)
.L_18:
        /*005c*/ 	.word	0x00000000
        /*0060*/ 	.short	0x0005
        /*0062*/ 	.short	0x0020
        /*0064*/ 	.byte	0x00, 0xf0, 0x11, 0x00


	//----- nvinfo : EIATTR_KPARAM_INFO
	.align		4
.L_19:
        /*0068*/ 	.byte	0x04, 0x17
        /*006a*/ 	.short	(.L_21 - .L_20)
.L_20:
        /*006c*/ 	.word	0x00000000
        /*0070*/ 	.short	0x0004
        /*0072*/ 	.short	0x001c
        /*0074*/ 	.byte	0x00, 0xf0, 0x11, 0x00


	//----- nvinfo : EIATTR_KPARAM_INFO
	.align		4
.L_21:
        /*0078*/ 	.byte	0x04, 0x17
        /*007a*/ 	.short	(.L_23 - .L_22)
.L_22:
        /*007c*/ 	.word	0x00000000
        /*0080*/ 	.short	0x0003
        /*0082*/ 	.short	0x0018
        /*0084*/ 	.byte	0x00, 0xf0, 0x11, 0x00


	//----- nvinfo : EIATTR_KPARAM_INFO
	.align		4
.L_23:
        /*0088*/ 	.byte	0x04, 0x17
        /*008a*/ 	.short	(.L_25 - .L_24)
.L_24:
        /*008c*/ 	.word	0x00000000
        /*0090*/ 	.short	0x0002
        /*0092*/ 	.short	0x0010
        /*0094*/ 	.byte	0x00, 0xf4, 0x21, 0x00


	//----- nvinfo : EIATTR_KPARAM_INFO
	.align		4
.L_25:
        /*0098*/ 	.byte	0x04, 0x17
        /*009a*/ 	.short	(.L_27 - .L_26)
.L_26:
        /*009c*/ 	.word	0x00000000
        /*00a0*/ 	.short	0x0001
        /*00a2*/ 	.short	0x0008
        /*00a4*/ 	.byte	0x00, 0xf4, 0x21, 0x00


	//----- nvinfo : EIATTR_KPARAM_INFO
	.align		4
.L_27:
        /*00a8*/ 	.byte	0x04, 0x17
        /*00aa*/ 	.short	(.L_29 - .L_28)
.L_28:
        /*00ac*/ 	.word	0x00000000
        /*00b0*/ 	.short	0x0000
        /*00b2*/ 	.short	0x0000
        /*00b4*/ 	.byte	0x00, 0xf4, 0x21, 0x00


	//----- nvinfo : EIATTR_SPARSE_MMA_MASK
	.align		4
.L_29:
        /*00b8*/ 	.byte	0x03, 0x50
        /*00ba*/ 	.short	0x0000


	//----- nvinfo : EIATTR_MAXREG_COUNT
	.align		4
        /*00bc*/ 	.byte	0x03, 0x1b
        /*00be*/ 	.short	0x00ff


	//----- nvinfo : EIATTR_NUM_BARRIERS
	.align		4
        /*00c0*/ 	.byte	0x02, 0x4c
        /*00c2*/ 	.byte	0x01
	.zero		1


	//----- nvinfo : EIATTR_MERCURY_ISA_VERSION
	.align		4
        /*00c4*/ 	.byte	0x03, 0x5f
        /*00c6*/ 	.short	0x0101


	//----- nvinfo : EIATTR_INT_WARP_WIDE_INSTR_OFFSETS
	.align		4
        /*00c8*/ 	.byte	0x04, 0x31
        /*00ca*/ 	.short	(.L_31 - .L_30)


	//   ....[0]....
.L_30:
        /*00cc*/ 	.word	0x00001430


	//   ....[1]....
        /*00d0*/ 	.word	0x00001450


	//   ....[2]....
        /*00d4*/ 	.word	0x00001460


	//   ....[3]....
        /*00d8*/ 	.word	0x00001540


	//   ....[4]....
        /*00dc*/ 	.word	0x00001900


	//   ....[5]....
        /*00e0*/ 	.word	0x00001910


	//   ....[6]....
        /*00e4*/ 	.word	0x00001980


	//   ....[7]....
        /*00e8*/ 	.word	0x00001990


	//   ....[8]....
        /*00ec*/ 	.word	0x00001e30


	//   ....[9]....
        /*00f0*/ 	.word	0x00001e50


	//----- nvinfo : EIATTR_COOP_GROUP_MASK_REGIDS
	.align		4
.L_31:
        /*00f4*/ 	.byte	0x04, 0x29
        /*00f6*/ 	.short	(.L_33 - .L_32)


	//   ....[0]....
.L_32:
        /*00f8*/ 	.word	0xffffffff


	//   ....[1]....
        /*00fc*/ 	.word	0xffffffff


	//   ....[2]....
        /*0100*/ 	.word	0xffffffff


	//----- nvinfo : EIATTR_COOP_GROUP_INSTR_OFFSETS
	.align		4
.L_33:
        /*0104*/ 	.byte	0x04, 0x28
        /*0106*/ 	.short	(.L_35 - .L_34)


	//   ....[0]....
.L_34:
        /*0108*/ 	.word	0x00000150


	//   ....[1]....
        /*010c*/ 	.word	0x00000720


	//   ....[2]....
        /*0110*/ 	.word	0x00000cd0


	//----- nvinfo : EIATTR_MBARRIER_INSTR_OFFSETS
	.align		4
.L_35:
        /*0114*/ 	.byte	0x04, 0x39
        /*0116*/ 	.short	(.L_37 - .L_36)


	//   ....[0]....
.L_36:
        /*0118*/ 	.word	0x000015a0
        /*011c*/ 	.word	0x000000ff
        /*0120*/ 	.word	0x0000f000
        /*0124*/ 	.short	0x0100
        /*0126*/ 	.byte	0x14
	.zero		1


	//   ....[1]....
        /*0128*/ 	.word	0x000015c0
        /*012c*/ 	.word	0x000000ff
        /*0130*/ 	.word	0x0000f008
        /*0134*/ 	.short	0x0100
        /*0136*/ 	.byte	0x14
	.zero		1


	//   ....[2]....
        /*0138*/ 	.word	0x000015f0
        /*013c*/ 	.word	0x000000ff
        /*0140*/ 	.word	0x0000f010
        /*0144*/ 	.short	0x0100
        /*0146*/ 	.byte	0x14
	.zero		1


	//   ....[3]....
        /*0148*/ 	.word	0x00001a40
        /*014c*/ 	.word	0x000000ff
        /*0150*/ 	.word	0x0000f000
        /*0154*/ 	.short	0x010a
        /*0156*/ 	.byte	0x12
	.zero		1


	//   ....[4]....
        /*0158*/ 	.word	0x00001d90
        /*015c*/ 	.word	0x000000ff
        /*0160*/ 	.word	0x0000f000
        /*0164*/ 	.short	0x0108
        /*0166*/ 	.byte	0x14
	.zero		1


	//   ....[5]....
        /*0168*/ 	.word	0x00001ef0
        /*016c*/ 	.word	0x000000ff
        /*0170*/ 	.word	0x0000f008
        /*0174*/ 	.short	0x0108
        /*0176*/ 	.byte	0x14
	.zero		1


	//   ....[6]....
        /*0178*/ 	.word	0x00001fd0
        /*017c*/ 	.word	0x000000ff
        /*0180*/ 	.word	0x0000f010
        /*0184*/ 	.short	0x0108
        /*0186*/ 	.byte	0x14
	.zero		1


	//   ....[7]....
        /*0188*/ 	.word	0x00002140
        /*018c*/ 	.word	0x000000ff
        /*0190*/ 	.word	0x0000f000
        /*0194*/ 	.short	0x010a
        /*0196*/ 	.byte	0x12
	.zero		1


	//----- nvinfo : EIATTR_NUM_MBARRIERS
	.align		4
.L_37:
        /*0198*/ 	.byte	0x03, 0x38
        /*019a*/ 	.short	0x0003


	//----- nvinfo : EIATTR_EXIT_INSTR_OFFSETS
	.align		4
        /*019c*/ 	.byte	0x04, 0x1c
        /*019e*/ 	.short	(.L_39 - .L_38)


	//   ....[0]....
.L_38:
        /*01a0*/ 	.word	0x00002130


	//----- nvinfo : EIATTR_REQNTID
	.align		4
.L_39:
        /*01a4*/ 	.byte	0x04, 0x10
        /*01a6*/ 	.short	(.L_41 - .L_40)
.L_40:
        /*01a8*/ 	.word	0x00000100
        /*01ac*/ 	.word	0x00000001
        /*01b0*/ 	.word	0x00000001


	//----- nvinfo : EIATTR_CRS_STACK_SIZE
	.align		4
.L_41:
        /*01b4*/ 	.byte	0x04, 0x1e
        /*01b6*/ 	.short	(.L_43 - .L_42)
.L_42:
        /*01b8*/ 	.word	0x00000000


	//----- nvinfo : EIATTR_CBANK_PARAM_SIZE
	.align		4
.L_43:
        /*01bc*/ 	.byte	0x03, 0x19
        /*01be*/ 	.short	0x0050


	//----- nvinfo : EIATTR_PARAM_CBANK
	.align		4
        /*01c0*/ 	.byte	0x04, 0x0a
        /*01c2*/ 	.short	(.L_45 - .L_44)
	.align		4
.L_44:
        /*01c4*/ 	.word	index@(.nv.constant0.gluon_wgmma)
        /*01c8*/ 	.short	0x0210
        /*01ca*/ 	.short	0x0050


	//----- nvinfo : EIATTR_SW_WAR
	.align		4
.L_45:
        /*01cc*/ 	.byte	0x04, 0x36
        /*01ce*/ 	.short	(.L_47 - .L_46)
.L_46:
        /*01d0*/ 	.word	0x00000008
.L_47:


//--------------------- .nv.callgraph             --------------------------
	.section	.nv.callgraph,"",@"SHT_CUDA_CALLGRAPH"
	.align	4
	.sectionentsize	8
	.align		4
        /*0000*/ 	.word	0x00000000
	.align		4
        /*0004*/ 	.word	0xffffffff
	.align		4
        /*0008*/ 	.word	0x00000000
	.align		4
        /*000c*/ 	.word	0xfffffffe
	.align		4
        /*0010*/ 	.word	0x00000000
	.align		4
        /*0014*/ 	.word	0xfffffffd
	.align		4
        /*0018*/ 	.word	0x00000000
	.align		4
        /*001c*/ 	.word	0xfffffffc


//--------------------- .text.gluon_wgmma         --------------------------
	.section	.text.gluon_wgmma,"ax",@progbits
	.align	128
        .global         gluon_wgmma
        .type           gluon_wgmma,@function
        .size           gluon_wgmma,(.L_x_52 - gluon_wgmma)
        .other          gluon_wgmma,@"STO_CUDA_ENTRY STV_DEFAULT"
gluon_wgmma:
.text.gluon_wgmma:
[----:B------:R-:W-:Y:S01]  /*0000*/  LDC R1, c[0x0][0x28] ;  /* 0x00000a00ff017b82 */ /* 0x000fe20000000800 */
[----:B------:R-:W1:Y:S07]  /*0010*/  S2R R0, SR_TID.X ;  /* 0x0000000000007919 */ /* 0x000e6e0000002100 */
[----:B------:R-:W2:Y:S01]  /*0020*/  S2UR UR4, SR_CgaCtaId ;  /* 0x00000000000479c3 */ /* 0x000ea20000008800 */
[----:B------:R-:W-:Y:S01]  /*0030*/  UMOV UR20, 0x400 ;  /* 0x0000040000147882 */ /* 0x000fe20000000000 */
[----:B------:R-:W-:Y:S01]  /*0040*/  ULDC UR6, c[0x0][0xc] ;  /* 0x0000030000067ab9 */ /* 0x000fe20000000800 */
[----:B------:R-:W-:Y:S01]  /*0050*/  ULDC.64 UR32, c[0x0][0x250] ;  /* 0x0000940000207ab9 */ /* 0x000fe20000000a00 */
[----:B------:R-:W-:Y:S04]  /*0060*/  BSSY B0, `(.L_x_0) ;  /* 0x000001f000007945 */ /* 0x000fe80003800000 */
[----:B------:R-:W3:Y:S08]  /*0070*/  LDC R3, c[0x0][0x228] ;  /* 0x00008a00ff037b82 */ /* 0x000ef00000000800 */
[----:B------:R-:W4:Y:S08]  /*0080*/  LDC R10, c[0x0][0x230] ;  /* 0x00008c00ff0a7b82 */ /* 0x000f300000000800 */
[----:B------:R-:W-:Y:S01]  /*0090*/  S2UR UR34, SR_CTAID.Y ;  /* 0x00000000002279c3 */ /* 0x000fe20000002600 */
[----:B--2---:R-:W-:-:S03]  /*00a0*/  ULEA UR20, UR4, UR20, 0x18 ;  /* 0x0000001404147291 */ /* 0x004fc6000f8ec03f */
[----:B------:R-:W-:Y:S01]  /*00b0*/  ULDC UR4, c[0x0][0x10] ;  /* 0x0000040000047ab9 */ /* 0x000fe20000000800 */
[----:B-1----:R-:W-:-:S03]  /*00c0*/  LOP3.LUT R2, R0, 0xff, RZ, 0xc0, !PT ;  /* 0x000000ff00027812 */ /* 0x002fc600078ec0ff */
[----:B------:R-:W1:Y:S01]  /*00d0*/  S2UR UR5, SR_CTAID.Z ;  /* 0x00000000000579c3 */ /* 0x000e620000002700 */
[----:B---3--:R-:W-:Y:S01]  /*00e0*/  VIADD R3, R3, 0xffffffff ;  /* 0xffffffff03037836 */ /* 0x008fe20000000000 */
[C---:B------:R-:W-:Y:S02]  /*00f0*/  ISETP.GE.U32.AND P0, PT, R2.reuse, 0x20, PT ;  /* 0x000000200200780c */ /* 0x040fe40003f06070 */
[C---:B------:R-:W-:Y:S02]  /*0100*/  ISETP.NE.U32.AND P2, PT, R2.reuse, RZ, PT ;  /* 0x000000ff0200720c */ /* 0x040fe40003f45070 */
[----:B------:R-:W-:Y:S02]  /*0110*/  LEA R11, R2, UR20, 0x2 ;  /* 0x00000014020b7c11 */ /* 0x000fe4000f8e10ff */
[----:B------:R-:W2:Y:S01]  /*0120*/  S2UR UR23, SR_CTAID.X ;  /* 0x00000000001779c3 */ /* 0x000ea20000002500 */
[----:B----4-:R-:W-:-:S06]  /*0130*/  VIADD R12, R10, 0xffffffff ;  /* 0xffffffff0a0c7836 */ /* 0x010fcc0000000000 */
[----:B------:R3:W-:Y:S01]  /*0140*/  @!P0 STS [R11], RZ ;  /* 0x000000ff0b008388 */ /* 0x0007e20000000800 */
[----:B------:R-:W-:-:S03]  /*0150*/  NOP ;  /* 0x0000000000007918 */ /* 0x000fc60000000000 */
[----:B------:R3:W-:Y:S01]  /*0160*/  @!P2 STS [UR20+0x24], R3 ;  /* 0x00002403ff00a988 */ /* 0x0007e20008000814 */
[----:B-1----:R-:W-:-:S03]  /*0170*/  UIMAD UR4, UR5, UR4, UR34 ;  /* 0x00000004050472a4 */ /* 0x002fc6000f8e0222 */
[----:B------:R3:W-:Y:S01]  /*0180*/  @!P2 STS [UR20+0x20], R12 ;  /* 0x0000200cff00a988 */ /* 0x0007e20008000814 */
[----:B--2---:R-:W-:-:S04]  /*0190*/  UIMAD UR4, UR4, UR6, UR23 ;  /* 0x00000006040472a4 */ /* 0x004fc8000f8e0217 */
[----:B------:R-:W-:-:S03]  /*01a0*/  UIMAD UR5, UR4, 0x180, URZ ;  /* 0x00000180040578a4 */ /* 0x000fc6000f8e023f */
[----:B------:R-:W-:Y:S01]  /*01b0*/  UMOV UR4, URZ ;  /* 0x0000003f00047c82 */ /* 0x000fe20008000000 */
[----:B------:R-:W-:-:S04]  /*01c0*/  UIADD3 UR28, UP0, UR5, UR32, URZ ;  /* 0x00000020051c7290 */ /* 0x000fc8000ff1e03f */
[----:B------:R-:W-:Y:S01]  /*01d0*/  ULEA.HI.X.SX32 UR29, UR5, UR33, 0x1, UP0 ;  /* 0x00000021051d7291 */ /* 0x000fe200080f0e3f */
[----:B---3--:R-:W-:Y:S11]  /*01e0*/  @P2 BRA `(.L_x_1) ;  /* 0x0000000000182947 */ /* 0x008ff60003800000 */
[----:B------:R-:W1:Y:S01]  /*01f0*/  LDS R4, [UR20+0x8] ;  /* 0x00000814ff047984 */ /* 0x000e620008000800 */
[----:B------:R-:W2:Y:S01]  /*0200*/  LDC.64 R6, c[0x0][0x210] ;  /* 0x00008400ff067b82 */ /* 0x000ea20000000a00 */
[----:B------:R-:W-:Y:S02]  /*0210*/  IMAD.MOV.U32 R5, RZ, RZ, 0x70 ;  /* 0x00000070ff057424 */ /* 0x000fe400078e00ff */
[----:B--2---:R2:W-:Y:S03]  /*0220*/  STS.64 [UR20], R6 ;  /* 0x00000006ff007988 */ /* 0x0045e60008000a14 */
[----:B-1----:R-:W-:-:S05]  /*0230*/  LOP3.LUT R4, R4, 0x10, R5, 0xd8, !PT ;  /* 0x0000001004047812 */ /* 0x002fca00078ed805 */
[----:B------:R2:W-:Y:S02]  /*0240*/  STS [UR20+0x8], R4 ;  /* 0x00000804ff007988 */ /* 0x0005e40008000814 */
.L_x_1:
[----:B------:R-:W-:Y:S05]  /*0250*/  BSYNC B0 ;  /* 0x0000000000007941 */ /* 0x000fea0003800000 */
.L_x_0:
[----:B------:R-:W-:Y:S04]  /*0260*/  BSSY B0, `(.L_x_2) ;  /* 0x000000a000007945 */ /* 0x000fe80003800000 */
[----:B------:R-:W-:Y:S05]  /*0270*/  @P2 BRA `(.L_x_3) ;  /* 0x0000000000202947 */ /* 0x000fea0003800000 */
[----:B--2---:R-:W1:Y:S01]  /*0280*/  LDS R4, [UR20+0x34] ;  /* 0x00003414ff047984 */ /* 0x004e620008000800 */
[----:B------:R-:W-:Y:S02]  /*0290*/  IMAD.MOV.U32 R5, RZ, RZ, 0x1f000000 ;  /* 0x1f000000ff057424 */ /* 0x000fe400078e00ff */
[----:B------:R-:W-:Y:S01]  /*02a0*/  @!P2 IMAD.MOV.U32 R6, RZ, RZ, 0xff ;  /* 0x000000ffff06a424 */ /* 0x000fe200078e00ff */
[----:B------:R-:W2:Y:S02]  /*02b0*/  @!P2 LDS R7, [UR20+0x38] ;  /* 0x00003814ff07a984 */ /* 0x000ea40008000800 */
[----:B-1----:R-:W-:Y:S02]  /*02c0*/  LOP3.LUT R4, R4, 0xff000000, R5, 0xb8, !PT ;  /* 0xff00000004047812 */ /* 0x002fe400078eb805 */
[----:B--2---:R-:W-:-:S03]  /*02d0*/  @!P2 LOP3.LUT R5, R7, 0xff, R6, 0xb8, !PT ;  /* 0x000000ff0705a812 */ /* 0x004fc600078eb806 */
[----:B------:R1:W-:Y:S04]  /*02e0*/  STS [UR20+0x34], R4 ;  /* 0x00003404ff007988 */ /* 0x0003e80008000814 */
[----:B------:R1:W-:Y:S02]  /*02f0*/  @!P2 STS [UR20+0x38], R5 ;  /* 0x00003805ff00a988 */ /* 0x0003e40008000814 */
.L_x_3:
[----:B------:R-:W-:Y:S05]  /*0300*/  BSYNC B0 ;  /* 0x0000000000007941 */ /* 0x000fea0003800000 */
.L_x_2:
[----:B------:R-:W-:Y:S04]  /*0310*/  BSSY B0, `(.L_x_4) ;  /* 0x000000e000007945 */ /* 0x000fe80003800000 */
[----:B------:R-:W-:Y:S05]  /*0320*/  @P2 BRA `(.L_x_5) ;  /* 0x0000000000302947 */ /* 0x000fea0003800000 */
[----:B-1----:R-:W1:Y:S01]  /*0330*/  LDS R5, [UR20+0x34] ;  /* 0x00003414ff057984 */ /* 0x002e620008000800 */
[----:B--2---:R-:W2:Y:S03]  /*0340*/  LDC.64 R6, c[0x0][0x238] ;  /* 0x00008e00ff067b82 */ /* 0x004ea60000000a00 */
[----:B------:R-:W3:Y:S01]  /*0350*/  LDS R4, [UR20+0x1c] ;  /* 0x00001c14ff047984 */ /* 0x000ee20008000800 */
[C---:B--2---:R-:W-:Y:S01]  /*0360*/  SHF.L.U64.HI R7, R6.reuse, 0x1, R7 ;  /* 0x0000000106077819 */ /* 0x044fe20000010207 */
[----:B------:R-:W-:-:S03]  /*0370*/  IMAD.SHL.U32 R6, R6, 0x2, RZ ;  /* 0x0000000206067824 */ /* 0x000fc600078e00ff */
[--C-:B------:R-:W-:Y:S02]  /*0380*/  SHF.R.U32.HI R9, RZ, 0x4, R7.reuse ;  /* 0x00000004ff097819 */ /* 0x100fe40000011607 */
[----:B------:R-:W-:-:S05]  /*0390*/  SHF.R.U64 R6, R6, 0x4, R7 ;  /* 0x0000000406067819 */ /* 0x000fca0000001207 */
[----:B------:R4:W-:Y:S01]  /*03a0*/  STS [UR20+0xc], R6 ;  /* 0x00000c06ff007988 */ /* 0x0009e20008000814 */
[----:B-1----:R-:W-:Y:S02]  /*03b0*/  LOP3.LUT R5, R5, 0x7, RZ, 0xb8, !PT ;  /* 0x0000000705057812 */ /* 0x002fe400078eb8ff */
[----:B---3--:R-:W-:-:S03]  /*03c0*/  LOP3.LUT R4, R4, 0xf, R9, 0xb8, !PT ;  /* 0x0000000f04047812 */ /* 0x008fc600078eb809 */
[----:B------:R4:W-:Y:S04]  /*03d0*/  STS [UR20+0x34], R5 ;  /* 0x00003405ff007988 */ /* 0x0009e80008000814 */
[----:B------:R4:W-:Y:S02]  /*03e0*/  STS [UR20+0x1c], R4 ;  /* 0x00001c04ff007988 */ /* 0x0009e40008000814 */
.L_x_5:
[----:B------:R-:W-:Y:S05]  /*03f0*/  BSYNC B0 ;  /* 0x0000000000007941 */ /* 0x000fea0003800000 */
.L_x_4:
[----:B------:R-:W-:Y:S04]  /*0400*/  BSSY B1, `(.L_x_6) ;  /* 0x000001a000017945 */ /* 0x000fe80003800000 */
[----:B------:R-:W-:Y:S04]  /*0410*/  BSSY B0, `(.L_x_7) ;  /* 0x0000015000007945 */ /* 0x000fe80003800000 */
[----:B------:R-:W-:Y:S05]  /*0420*/  @P2 BRA `(.L_x_8) ;  /* 0x0000000000202947 */ /* 0x000fea0003800000 */
[----:B-12-4-:R-:W1:Y:S02]  /*0430*/  LDS R4, [UR20+0x34] ;  /* 0x00003414ff047984 */ /* 0x016e640008000800 */
[----:B-1----:R-:W-:-:S05]  /*0440*/  LOP3.LUT R4, R4, 0x38, RZ, 0xb8, !PT ;  /* 0x0000003804047812 */ /* 0x002fca00078eb8ff */
[----:B------:R1:W-:Y:S01]  /*0450*/  STS [UR20+0x34], R4 ;  /* 0x00003404ff007988 */ /* 0x0003e20008000814 */
[----:B------:R-:W-:Y:S05]  /*0460*/  @P2 BRA `(.L_x_9) ;  /* 0x0000000000202947 */ /* 0x000fea0003800000 */
[----:B-1----:R-:W1:Y:S01]  /*0470*/  LDS R4, [UR20+0x8] ;  /* 0x00000814ff047984 */ /* 0x002e620008000800 */
[----:B------:R-:W-:-:S05]  /*0480*/  IMAD.MOV.U32 R5, RZ, RZ, 0x780 ;  /* 0x00000780ff057424 */ /* 0x000fca00078e00ff */
[----:B-1----:R-:W-:-:S05]  /*0490*/  LOP3.LUT R4, R4, 0x300, R5, 0xd8, !PT ;  /* 0x0000030004047812 */ /* 0x002fca00078ed805 */
[----:B------:R3:W-:Y:S02]  /*04a0*/  STS [UR20+0x8], R4 ;  /* 0x00000804ff007988 */ /* 0x0007e40008000814 */
.L_x_8:
[----:B------:R-:W-:Y:S05]  /*04b0*/  @P2 BRA `(.L_x_10) ;  /* 0x0000000000282947 */ /* 0x000fea0003800000 */
[----:B-1234-:R-:W1:Y:S02]  /*04c0*/  LDS R4, [UR20+0x8] ;  /* 0x00000814ff047984 */ /* 0x01ee640008000800 */
[----:B-1----:R-:W-:-:S05]  /*04d0*/  LOP3.LUT R4, R4, 0x1800, RZ, 0xb8, !PT ;  /* 0x0000180004047812 */ /* 0x002fca00078eb8ff */
[----:B------:R2:W-:Y:S02]  /*04e0*/  STS [UR20+0x8], R4 ;  /* 0x00000804ff007988 */ /* 0x0005e40008000814 */
.L_x_9:
[----:B------:R-:W-:Y:S05]  /*04f0*/  @P2 BREAK B0 ;  /* 0x0000000000002942 */ /* 0x000fea0003800000 */
[----:B------:R-:W-:Y:S05]  /*0500*/  @P2 BRA `(.L_x_11) ;  /* 0x0000000000242947 */ /* 0x000fea0003800000 */
[----:B------:R-:W3:Y:S01]  /*0510*/  LDS R5, [UR20+0x8] ;  /* 0x00000814ff057984 */ /* 0x000ee20008000800 */
[----:B-12---:R-:W-:-:S05]  /*0520*/  IMAD.MOV.U32 R4, RZ, RZ, 0x6000 ;  /* 0x00006000ff047424 */ /* 0x006fca00078e00ff */
[----:B---3--:R-:W-:-:S04]  /*0530*/  LOP3.LUT R4, R5, 0x4000, R4, 0xd8, !PT ;  /* 0x0000400005047812 */ /* 0x008fc800078ed804 */
[----:B------:R-:W-:-:S05]  /*0540*/  LOP3.LUT R4, R4, 0x400000, RZ, 0xb8, !PT ;  /* 0x0040000004047812 */ /* 0x000fca00078eb8ff */
[----:B------:R5:W-:Y:S02]  /*0550*/  STS [UR20+0x8], R4 ;  /* 0x00000804ff007988 */ /* 0x000be40008000814 */
.L_x_10:
[----:B------:R-:W-:Y:S05]  /*0560*/  BSYNC B0 ;  /* 0x0000000000007941 */ /* 0x000fea0003800000 */
.L_x_7:
[----:B-12345:R-:W1:Y:S02]  /*0570*/  @!P2 LDS R4, [UR20+0x8] ;  /* 0x00000814ff04a984 */ /* 0x03ee640008000800 */
[----:B-1----:R-:W-:-:S05]  /*0580*/  @!P2 LOP3.LUT R4, R4, 0x8000, RZ, 0xb8, !PT ;  /* 0x000080000404a812 */ /* 0x002fca00078eb8ff */
[----:B------:R3:W-:Y:S02]  /*0590*/  @!P2 STS [UR20+0x8], R4 ;  /* 0x00000804ff00a988 */ /* 0x0007e40008000814 */
.L_x_11:
[----:B------:R-:W-:Y:S05]  /*05a0*/  BSYNC B1 ;  /* 0x0000000000017941 */ /* 0x000fea0003800000 */
.L_x_6:
[----:B------:R-:W-:Y:S05]  /*05b0*/  WARPSYNC.ALL ;  /* 0x0000000000007948 */ /* 0x000fea0003800000 */
[----:B------:R-:W4:Y:S02]  /*05c0*/  LDC R6, c[0x0][0x22c] ;  /* 0x00008b00ff067b82 */ /* 0x000f240000000800 */
[----:B----4-:R-:W-:Y:S01]  /*05d0*/  VIADD R6, R6, 0xffffffff ;  /* 0xffffffff06067836 */ /* 0x010fe20000000000 */
[----:B------:R-:W-:Y:S06]  /*05e0*/  @P0 BRA `(.L_x_12) ;  /* 0x0000000000280947 */ /* 0x000fec0003800000 */
[----:B-123--:R-:W1:Y:S01]  /*05f0*/  S2R R4, SR_LANEID ;  /* 0x0000000000047919 */ /* 0x00ee620000000000 */
[----:B------:R-:W-:Y:S05]  /*0600*/  WARPSYNC.ALL ;  /* 0x0000000000007948 */ /* 0x000fea0003800000 */
[----:B-1----:R-:W-:-:S05]  /*0610*/  IMAD.SHL.U32 R7, R4, 0x4, RZ ;  /* 0x0000000404077824 */ /* 0x002fca00078e00ff */
[----:B------:R-:W1:Y:S01]  /*0620*/  LDS R9, [R7+UR20] ;  /* 0x0000001407097984 */ /* 0x000e620008000800 */
[----:B------:R-:W-:-:S05]  /*0630*/  IADD3 R4, P1, R7, UR28, RZ ;  /* 0x0000001c07047c10 */ /* 0x000fca000ff3e0ff */
[----:B------:R-:W-:-:S05]  /*0640*/  IMAD.X R5, RZ, RZ, UR29, P1 ;  /* 0x0000001dff057e24 */ /* 0x000fca00088e06ff */
[----:B-1----:R4:W5:Y:S01]  /*0650*/  ATOMG.E.EXCH.STRONG.GPU PT, RZ, [R4], R9 ;  /* 0x0000000904ff73a8 */ /* 0x00296200041ee100 */
[----:B------:R-:W-:-:S04]  /*0660*/  DEPBAR {5,4,3,2,1,0} ;  /* 0x0000003f0000791a */ /* 0x000fc80000000000 */
[----:B------:R4:W-:Y:S01]  /*0670*/  UTMACCTL.IV [UR28] ;  /* 0x000000001c0079b9 */ /* 0x0009e20008000000 */
[----:B------:R-:W-:Y:S01]  /*0680*/  NOP ;  /* 0x0000000000007918 */ /* 0x000fe20000000000 */
.L_x_12:
[----:B------:R-:W-:Y:S05]  /*0690*/  @P0 BRA `(.L_x_13) ;  /* 0x00000000000c0947 */ /* 0x000fea0003800000 */
[----:B------:R0:W-:Y:S01]  /*06a0*/  UTMACMDFLUSH ;  /* 0x00000000000079b7 */ /* 0x0001e20000000000 */
[----:B------:R-:W-:Y:S05]  /*06b0*/  @P0 BRA `(.L_x_13) ;  /* 0x0000000000040947 */ /* 0x000fea0003800000 */
[----:B------:R-:W-:-:S04]  /*06c0*/  DEPBAR.LE SB0, 0x0 ;  /* 0x000080000000791a */ /* 0x000fc80000000000 */
.L_x_13:
[----:B------:R-:W-:Y:S05]  /*06d0*/  WARPSYNC.ALL ;  /* 0x0000000000007948 */ /* 0x000fea0003800000 */
[----:B-----5:R-:W-:Y:S06]  /*06e0*/  BAR.SYNC.DEFER_BLOCKING 0x0 ;  /* 0x0000000000007b1d */ /* 0x020fec0000010000 */
[----:B------:R-:W-:Y:S02]  /*06f0*/  BSSY B1, `(.L_x_14) ;  /* 0x000000b000017945 */ /* 0x000fe40003800000 */
[----:B------:R-:W-:Y:S06]  /*0700*/  BAR.SYNC.DEFER_BLOCKING 0x0 ;  /* 0x0000000000007b1d */ /* 0x000fec0000010000 */
[----:B------:R5:W-:Y:S01]  /*0710*/  @!P0 STS [R11], RZ ;  /* 0x000000ff0b008388 */ /* 0x000be20000000800 */
[----:B------:R-:W-:Y:S01]  /*0720*/  NOP ;  /* 0x0000000000007918 */ /* 0x000fe20000000000 */
[----:B------:R-:W-:Y:S05]  /*0730*/  @P2 BRA `(.L_x_15) ;  /* 0x0000000000182947 */ /* 0x000fea0003800000 */
[----:B-1234-:R-:W1:Y:S01]  /*0740*/  LDS R4, [UR20+0x8] ;  /* 0x00000814ff047984 */ /* 0x01ee620008000800 */
[----:B------:R-:W2:Y:S01]  /*0750*/  LDC.64 R8, c[0x0][0x218] ;  /* 0x00008600ff087b82 */ /* 0x000ea20000000a00 */
[----:B------:R-:W-:Y:S02]  /*0760*/  IMAD.MOV.U32 R5, RZ, RZ, 0x70 ;  /* 0x00000070ff057424 */ /* 0x000fe400078e00ff */
[----:B--2---:R2:W-:Y:S03]  /*0770*/  STS.64 [UR20], R8 ;  /* 0x00000008ff007988 */ /* 0x0045e60008000a14 */
[----:B-1----:R-:W-:-:S05]  /*0780*/  LOP3.LUT R4, R4, 0x10, R5, 0xd8, !PT ;  /* 0x0000001004047812 */ /* 0x002fca00078ed805 */
[----:B------:R2:W-:Y:S02]  /*0790*/  STS [UR20+0x8], R4 ;  /* 0x00000804ff007988 */ /* 0x0005e40008000814 */
.L_x_15:
[----:B----4-:R-:W-:Y:S05]  /*07a0*/  BSYNC B1 ;  /* 0x0000000000017941 */ /* 0x010fea0003800000 */
.L_x_14:
[----:B------:R-:W-:Y:S04]  /*07b0*/  BSSY B1, `(.L_x_16) ;  /* 0x000000a000017945 */ /* 0x000fe80003800000 */
[----:B------:R-:W-:Y:S05]  /*07c0*/  @P2 BRA `(.L_x_17) ;  /* 0x0000000000202947 */ /* 0x000fea0003800000 */
[----:B-123--:R-:W1:Y:S01]  /*07d0*/  LDS R4, [UR20+0x34] ;  /* 0x00003414ff047984 */ /* 0x00ee620008000800 */
[----:B------:R-:W-:Y:S02]  /*07e0*/  IMAD.MOV.U32 R5, RZ, RZ, 0x3f000000 ;  /* 0x3f000000ff057424 */ /* 0x000fe400078e00ff */
[----:B------:R-:W-:Y:S01]  /*07f0*/  @!P2 IMAD.MOV.U32 R7, RZ, RZ, 0x1f ;  /* 0x0000001fff07a424 */ /* 0x000fe200078e00ff */
[----:B------:R-:W2:Y:S02]  /*0800*/  @!P2 LDS R8, [UR20+0x38] ;  /* 0x00003814ff08a984 */ /* 0x000ea40008000800 */
[----:B-1----:R-:W-:Y:S02]  /*0810*/  LOP3.LUT R4, R4, 0xff000000, R5, 0xb8, !PT ;  /* 0xff00000004047812 */ /* 0x002fe400078eb805 */
[----:B--2---:R-:W-:-:S03]  /*0820*/  @!P2 LOP3.LUT R5, R8, 0xff, R7, 0xb8, !PT ;  /* 0x000000ff0805a812 */ /* 0x004fc600078eb807 */
[----:B------:R4:W-:Y:S04]  /*0830*/  STS [UR20+0x34], R4 ;  /* 0x00003404ff007988 */ /* 0x0009e80008000814 */
[----:B------:R4:W-:Y:S02]  /*0840*/  @!P2 STS [UR20+0x38], R5 ;  /* 0x00003805ff00a988 */ /* 0x0009e40008000814 */
.L_x_17:
[----:B------:R-:W-:Y:S05]  /*0850*/  BSYNC B1 ;  /* 0x0000000000017941 */ /* 0x000fea0003800000 */
.L_x_16:
[----:B------:R-:W-:Y:S04]  /*0860*/  BSSY B1, `(.L_x_18) ;  /* 0x0000004000017945 */ /* 0x000fe80003800000 */
[----:B------:R-:W-:Y:S05]  /*0870*/  @P2 BRA `(.L_x_19) ;  /* 0x0000000000082947 */ /* 0x000fea0003800000 */
[----:B------:R1:W-:Y:S04]  /*0880*/  STS [UR20+0x24], R12 ;  /* 0x0000240cff007988 */ /* 0x0003e80008000814 */
[----:B------:R1:W-:Y:S02]  /*0890*/  STS [UR20+0x20], R6 ;  /* 0x00002006ff007988 */ /* 0x0003e40008000814 */
.L_x_19:
[----:B------:R-:W-:Y:S05]  /*08a0*/  BSYNC B1 ;  /* 0x0000000000017941 */ /* 0x000fea0003800000 */
.L_x_18:
[----:B------:R-:W-:Y:S04]  /*08b0*/  BSSY B1, `(.L_x_20) ;  /* 0x000000e000017945 */ /* 0x000fe80003800000 */
[----:B------:R-:W-:Y:S05]  /*08c0*/  @P2 BRA `(.L_x_21) ;  /* 0x0000000000302947 */ /* 0x000fea0003800000 */
[----:B----4-:R-:W4:Y:S01]  /*08d0*/  LDS R5, [UR20+0x34] ;  /* 0x00003414ff057984 */ /* 0x010f220008000800 */
[----:B-1----:R-:W1:Y:S03]  /*08e0*/  LDC.64 R12, c[0x0][0x240] ;  /* 0x00009000ff0c7b82 */ /* 0x002e660000000a00 */
[----:B--23--:R-:W2:Y:S01]  /*08f0*/  LDS R4, [UR20+0x1c] ;  /* 0x00001c14ff047984 */ /* 0x00cea20008000800 */
[C---:B-1----:R-:W-:Y:S01]  /*0900*/  SHF.L.U64.HI R8, R12.reuse, 0x1, R13 ;  /* 0x000000010c087819 */ /* 0x042fe2000001020d */
[----:B------:R-:W-:-:S03]  /*0910*/  IMAD.SHL.U32 R7, R12, 0x2, RZ ;  /* 0x000000020c077824 */ /* 0x000fc600078e00ff */
[--C-:B------:R-:W-:Y:S02]  /*0920*/  SHF.R.U32.HI R9, RZ, 0x4, R8.reuse ;  /* 0x00000004ff097819 */ /* 0x100fe40000011608 */
[----:B------:R-:W-:-:S05]  /*0930*/  SHF.R.U64 R7, R7, 0x4, R8 ;  /* 0x0000000407077819 */ /* 0x000fca0000001208 */
[----:B------:R1:W-:Y:S01]  /*0940*/  STS [UR20+0xc], R7 ;  /* 0x00000c07ff007988 */ /* 0x0003e20008000814 */
[----:B----4-:R-:W-:Y:S02]  /*0950*/  LOP3.LUT R5, R5, 0x7, RZ, 0xb8, !PT ;  /* 0x0000000705057812 */ /* 0x010fe400078eb8ff */
[----:B--2---:R-:W-:-:S03]  /*0960*/  LOP3.LUT R4, R4, 0xf, R9, 0xb8, !PT ;  /* 0x0000000f04047812 */ /* 0x004fc600078eb809 */
[----:B------:R1:W-:Y:S04]  /*0970*/  STS [UR20+0x34], R5 ;  /* 0x00003405ff007988 */ /* 0x0003e80008000814 */
[----:B------:R1:W-:Y:S02]  /*0980*/  STS [UR20+0x1c], R4 ;  /* 0x00001c04ff007988 */ /* 0x0003e40008000814 */
.L_x_21:
[----:B------:R-:W-:Y:S05]  /*0990*/  BSYNC B1 ;  /* 0x0000000000017941 */ /* 0x000fea0003800000 */
.L_x_20:
[----:B------:R-:W-:Y:S04]  /*09a0*/  BSSY B2, `(.L_x_22) ;  /* 0x000001a000027945 */ /* 0x000fe80003800000 */
[----:B------:R-:W-:Y:S04]  /*09b0*/  BSSY B1, `(.L_x_23) ;  /* 0x0000015000017945 */ /* 0x000fe80003800000 */
[----:B------:R-:W-:Y:S05]  /*09c0*/  @P2 BRA `(.L_x_24) ;  /* 0x0000000000202947 */ /* 0x000fea0003800000 */
[----:B-1234-:R-:W1:Y:S02]  /*09d0*/  LDS R4, [UR20+0x34] ;  /* 0x00003414ff047984 */ /* 0x01ee640008000800 */
[----:B-1----:R-:W-:-:S05]  /*09e0*/  LOP3.LUT R4, R4, 0x38, RZ, 0xb8, !PT ;  /* 0x0000003804047812 */ /* 0x002fca00078eb8ff */
[----:B------:R1:W-:Y:S01]  /*09f0*/  STS [UR20+0x34], R4 ;  /* 0x00003404ff007988 */ /* 0x0003e20008000814 */
[----:B------:R-:W-:Y:S05]  /*0a00*/  @P2 BRA `(.L_x_25) ;  /* 0x0000000000202947 */ /* 0x000fea0003800000 */
[----:B-1----:R-:W1:Y:S01]  /*0a10*/  LDS R4, [UR20+0x8] ;  /* 0x00000814ff047984 */ /* 0x002e620008000800 */
[----:B------:R-:W-:-:S05]  /*0a20*/  IMAD.MOV.U32 R5, RZ, RZ, 0x780 ;  /* 0x00000780ff057424 */ /* 0x000fca00078e00ff */
[----:B-1----:R-:W-:-:S05]  /*0a30*/  LOP3.LUT R4, R4, 0x300, R5, 0xd8, !PT ;  /* 0x0000030004047812 */ /* 0x002fca00078ed805 */
[----:B------:R1:W-:Y:S02]  /*0a40*/  STS [UR20+0x8], R4 ;  /* 0x00000804ff007988 */ /* 0x0003e40008000814 */
.L_x_24:
[----:B------:R-:W-:Y:S05]  /*0a50*/  @P2 BRA `(.L_x_26) ;  /* 0x0000000000282947 */ /* 0x000fea0003800000 */
[----:B-1234-:R-:W1:Y:S02]  /*0a60*/  LDS R4, [UR20+0x8] ;  /* 0x00000814ff047984 */ /* 0x01ee640008000800 */
[----:B-1----:R-:W-:-:S05]  /*0a70*/  LOP3.LUT R4, R4, 0x1800, RZ, 0xb8, !PT ;  /* 0x0000180004047812 */ /* 0x002fca00078eb8ff */
[----:B------:R2:W-:Y:S02]  /*0a80*/  STS [UR20+0x8], R4 ;  /* 0x00000804ff007988 */ /* 0x0005e40008000814 */
.L_x_25:
[----:B------:R-:W-:Y:S05]  /*0a90*/  @P2 BREAK B1 ;  /* 0x0000000000012942 */ /* 0x000fea0003800000 */
[----:B------:R-:W-:Y:S05]  /*0aa0*/  @P2 BRA `(.L_x_27) ;  /* 0x0000000000242947 */ /* 0x000fea0003800000 */
[----:B-12---:R-:W1:Y:S01]  /*0ab0*/  LDS R4, [UR20+0x8] ;  /* 0x00000814ff047984 */ /* 0x006e620008000800 */
[----:B------:R-:W-:-:S05]  /*0ac0*/  IMAD.MOV.U32 R5, RZ, RZ, 0x6000 ;  /* 0x00006000ff057424 */ /* 0x000fca00078e00ff */
[----:B-1----:R-:W-:-:S04]  /*0ad0*/  LOP3.LUT R4, R4, 0x6000, R5, 0xd8, !PT ;  /* 0x0000600004047812 */ /* 0x002fc800078ed805 */
[----:B------:R-:W-:-:S05]  /*0ae0*/  LOP3.LUT R4, R4, 0x400000, RZ, 0xb8, !PT ;  /* 0x0040000004047812 */ /* 0x000fca00078eb8ff */
[----:B------:R1:W-:Y:S02]  /*0af0*/  STS [UR20+0x8], R4 ;  /* 0x00000804ff007988 */ /* 0x0003e40008000814 */
.L_x_26:
[----:B------:R-:W-:Y:S05]  /*0b00*/  BSYNC B1 ;  /* 0x0000000000017941 */ /* 0x000fea0003800000 */
.L_x_23:
[----:B-1234-:R-:W1:Y:S02]  /*0b10*/  @!P2 LDS R4, [UR20+0x8] ;  /* 0x00000814ff04a984 */ /* 0x01ee640008000800 */
[----:B-1----:R-:W-:-:S05]  /*0b20*/  @!P2 LOP3.LUT R4, R4, 0x8000, RZ, 0xb8, !PT ;  /* 0x000080000404a812 */ /* 0x002fca00078eb8ff */
[----:B------:R3:W-:Y:S02]  /*0b30*/  @!P2 STS [UR20+0x8], R4 ;  /* 0x00000804ff00a988 */ /* 0x0007e40008000814 */
.L_x_27:
[----:B------:R-:W-:Y:S05]  /*0b40*/  BSYNC B2 ;  /* 0x0000000000027941 */ /* 0x000fea0003800000 */
.L_x_22:
[----:B------:R-:W-:Y:S05]  /*0b50*/  WARPSYNC.ALL ;  /* 0x0000000000007948 */ /* 0x000fea0003800000 */
[----:B------:R-:W-:-:S04]  /*0b60*/  UIADD3 UR31, UR5, 0x80, URZ ;  /* 0x00000080051f7890 */ /* 0x000fc8000fffe03f */
[----:B------:R-:W-:-:S04]  /*0b70*/  UIADD3 UR30, UP0, UR31, UR32, URZ ;  /* 0x000000201f1e7290 */ /* 0x000fc8000ff1e03f */
[----:B------:R-:W-:Y:S01]  /*0b80*/  ULEA.HI.X.SX32 UR31, UR31, UR33, 0x1, UP0 ;  /* 0x000000211f1f7291 */ /* 0x000fe200080f0e3f */
[----:B------:R-:W-:Y:S11]  /*0b90*/  @P0 BRA `(.L_x_28) ;  /* 0x0000000000280947 */ /* 0x000ff60003800000 */
[----:B-123--:R-:W1:Y:S01]  /*0ba0*/  S2R R4, SR_LANEID ;  /* 0x0000000000047919 */ /* 0x00ee620000000000 */
[----:B------:R-:W-:Y:S05]  /*0bb0*/  WARPSYNC.ALL ;  /* 0x0000000000007948 */ /* 0x000fea0003800000 */
[----:B-1----:R-:W-:-:S05]  /*0bc0*/  IMAD.SHL.U32 R8, R4, 0x4, RZ ;  /* 0x0000000404087824 */ /* 0x002fca00078e00ff */
[----:B------:R-:W1:Y:S01]  /*0bd0*/  LDS R7, [R8+UR20] ;  /* 0x0000001408077984 */ /* 0x000e620008000800 */
[----:B------:R-:W-:-:S05]  /*0be0*/  IADD3 R4, P1, R8, UR30, RZ ;  /* 0x0000001e08047c10 */ /* 0x000fca000ff3e0ff */
[----:B------:R-:W-:-:S05]  /*0bf0*/  IMAD.X R5, RZ, RZ, UR31, P1 ;  /* 0x0000001fff057e24 */ /* 0x000fca00088e06ff */
[----:B-1----:R4:W2:Y:S01]  /*0c00*/  ATOMG.E.EXCH.STRONG.GPU PT, RZ, [R4], R7 ;  /* 0x0000000704ff73a8 */ /* 0x0028a200041ee100 */
[----:B------:R-:W-:-:S04]  /*0c10*/  DEPBAR {5,4,3,2,1,0} ;  /* 0x0000003f0000791a */ /* 0x000fc80000000000 */
[----:B------:R4:W-:Y:S01]  /*0c20*/  UTMACCTL.IV [UR30] ;  /* 0x000000001e0079b9 */ /* 0x0009e20008000000 */
[----:B------:R-:W-:Y:S01]  /*0c30*/  NOP ;  /* 0x0000000000007918 */ /* 0x000fe20000000000 */
.L_x_28:
[----:B------:R-:W-:Y:S05]  /*0c40*/  @P0 BRA `(.L_x_29) ;  /* 0x00000000000c0947 */ /* 0x000fea0003800000 */
[----:B------:R0:W-:Y:S01]  /*0c50*/  UTMACMDFLUSH ;  /* 0x00000000000079b7 */ /* 0x0001e20000000000 */
[----:B------:R-:W-:Y:S05]  /*0c60*/  @P0 BRA `(.L_x_29) ;  /* 0x0000000000040947 */ /* 0x000fea0003800000 */
[----:B------:R-:W-:-:S04]  /*0c70*/  DEPBAR.LE SB0, 0x0 ;  /* 0x000080000000791a */ /* 0x000fc80000000000 */
.L_x_29:
[----:B------:R-:W-:Y:S05]  /*0c80*/  WARPSYNC.ALL ;  /* 0x0000000000007948 */ /* 0x000fea0003800000 */
[----:B--2---:R-:W-:Y:S06]  /*0c90*/  BAR.SYNC.DEFER_BLOCKING 0x0 ;  /* 0x0000000000007b1d */ /* 0x004fec0000010000 */
[----:B------:R-:W-:Y:S02]  /*0ca0*/  BSSY B2, `(.L_x_30) ;  /* 0x000000b000027945 */ /* 0x000fe40003800000 */
[----:B------:R-:W-:Y:S06]  /*0cb0*/  BAR.SYNC.DEFER_BLOCKING 0x0 ;  /* 0x0000000000007b1d */ /* 0x000fec0000010000 */
[----:B------:R2:W-:Y:S01]  /*0cc0*/  @!P0 STS [R11], RZ ;  /* 0x000000ff0b008388 */ /* 0x0005e20000000800 */
[----:B------:R-:W-:Y:S01]  /*0cd0*/  NOP ;  /* 0x0000000000007918 */ /* 0x000fe20000000000 */
[----:B------:R-:W-:Y:S05]  /*0ce0*/  @P2 BRA `(.L_x_31) ;  /* 0x0000000000182947 */ /* 0x000fea0003800000 */
[----:B-1-34-:R-:W1:Y:S01]  /*0cf0*/  LDS R4, [UR20+0x8] ;  /* 0x00000814ff047984 */ /* 0x01ae620008000800 */
[----:B------:R-:W3:Y:S01]  /*0d00*/  LDC.64 R8, c[0x0][0x220] ;  /* 0x00008800ff087b82 */ /* 0x000ee20000000a00 */
[----:B------:R-:W-:Y:S02]  /*0d10*/  IMAD.MOV.U32 R5, RZ, RZ, 0x70 ;  /* 0x00000070ff057424 */ /* 0x000fe400078e00ff */
[----:B---3--:R3:W-:Y:S03]  /*0d20*/  STS.64 [UR20], R8 ;  /* 0x00000008ff007988 */ /* 0x0087e60008000a14 */
[----:B-1----:R-:W-:-:S05]  /*0d30*/  LOP3.LUT R4, R4, 0x10, R5, 0xd8, !PT ;  /* 0x0000001004047812 */ /* 0x002fca00078ed805 */
[----:B------:R3:W-:Y:S02]  /*0d40*/  STS [UR20+0x8], R4 ;  /* 0x00000804ff007988 */ /* 0x0007e40008000814 */
.L_x_31:
[----:B----4-:R-:W-:Y:S05]  /*0d50*/  BSYNC B2 ;  /* 0x0000000000027941 */ /* 0x010fea0003800000 */
.L_x_30:
[----:B------:R-:W-:Y:S04]  /*0d60*/  BSSY B3, `(.L_x_32) ;  /* 0x0000011000037945 */ /* 0x000fe80003800000 */
[----:B------:R-:W-:Y:S04]  /*0d70*/  BSSY B2, `(.L_x_33) ;  /* 0x000000e000027945 */ /* 0x000fe80003800000 */
[----:B------:R-:W-:Y:S05]  /*0d80*/  @P2 BRA `(.L_x_34) ;  /* 0x0000000000242947 */ /* 0x000fea0003800000 */
[----:B-1-3--:R-:W1:Y:S01]  /*0d90*/  LDS R4, [UR20+0x34] ;  /* 0x00003414ff047984 */ /* 0x00ae620008000800 */
[----:B------:R-:W-:-:S05]  /*0da0*/  IMAD.MOV.U32 R5, RZ, RZ, 0x3f000000 ;  /* 0x3f000000ff057424 */ /* 0x000fca00078e00ff */
[----:B-1----:R-:W-:-:S05]  /*0db0*/  LOP3.LUT R4, R4, 0xff000000, R5, 0xb8, !PT ;  /* 0xff00000004047812 */ /* 0x002fca00078eb805 */
[----:B------:R1:W-:Y:S01]  /*0dc0*/  STS [UR20+0x34], R4 ;  /* 0x00003404ff007988 */ /* 0x0003e20008000814 */
[----:B------:R-:W-:Y:S05]  /*0dd0*/  @P2 BRA `(.L_x_35) ;  /* 0x00000000001c2947 */ /* 0x000fea0003800000 */
[----:B-1----:R-:W1:Y:S01]  /*0de0*/  LDS R4, [UR20+0x38] ;  /* 0x00003814ff047984 */ /* 0x002e620008000800 */
[----:B------:R-:W-:-:S05]  /*0df0*/  IMAD.MOV.U32 R5, RZ, RZ, 0xff ;  /* 0x000000ffff057424 */ /* 0x000fca00078e00ff */
[----:B-1----:R-:W-:-:S05]  /*0e00*/  LOP3.LUT R4, R4, 0xff, R5, 0xb8, !PT ;  /* 0x000000ff04047812 */ /* 0x002fca00078eb805 */
[----:B------:R4:W-:Y:S02]  /*0e10*/  STS [UR20+0x38], R4 ;  /* 0x00003804ff007988 */ /* 0x0009e40008000814 */
.L_x_34:
[----:B------:R-:W-:Y:S05]  /*0e20*/  @P2 BREAK B2 ;  /* 0x0000000000022942 */ /* 0x000fea0003800000 */
[----:B------:R-:W-:Y:S05]  /*0e30*/  @P2 BRA `(.L_x_36) ;  /* 0x00000000000c2947 */ /* 0x000fea0003800000 */
[----:B------:R1:W-:Y:S02]  /*0e40*/  STS [UR20+0x20], R6 ;  /* 0x00002006ff007988 */ /* 0x0003e40008000814 */
.L_x_35:
[----:B------:R-:W-:Y:S05]  /*0e50*/  BSYNC B2 ;  /* 0x0000000000027941 */ /* 0x000fea0003800000 */
.L_x_33:
[----:B------:R1:W-:Y:S02]  /*0e60*/  @!P2 STS [UR20+0x24], R3 ;  /* 0x00002403ff00a988 */ /* 0x0003e40008000814 */
.L_x_36:
[----:B------:R-:W-:Y:S05]  /*0e70*/  BSYNC B3 ;  /* 0x0000000000037941 */ /* 0x000fea0003800000 */
.L_x_32:
[----:B------:R-:W-:Y:S05]  /*0e80*/  WARPSYNC.ALL ;  /* 0x0000000000007948 */ /* 0x000fea0003800000 */
[----:B------:R-:W-:Y:S04]  /*0e90*/  BSSY B3, `(.L_x_37) ;  /* 0x000000e000037945 */ /* 0x000fe80003800000 */
[----:B------:R-:W-:Y:S05]  /*0ea0*/  @P2 BRA `(.L_x_38) ;  /* 0x0000000000302947 */ /* 0x000fea0003800000 */
[----:B-1-34-:R-:W1:Y:S01]  /*0eb0*/  LDS R4, [UR20+0x34] ;  /* 0x00003414ff047984 */ /* 0x01ae620008000800 */
[----:B------:R-:W3:Y:S03]  /*0ec0*/  LDC.64 R8, c[0x0][0x248] ;  /* 0x00009200ff087b82 */ /* 0x000ee60000000a00 */
[----:B------:R-:W4:Y:S01]  /*0ed0*/  LDS R3, [UR20+0x1c] ;  /* 0x00001c14ff037984 */ /* 0x000f220008000800 */
[C---:B---3--:R-:W-:Y:S01]  /*0ee0*/  SHF.L.U64.HI R6, R8.reuse, 0x1, R9 ;  /* 0x0000000108067819 */ /* 0x048fe20000010209 */
[----:B------:R-:W-:-:S03]  /*0ef0*/  IMAD.SHL.U32 R5, R8, 0x2, RZ ;  /* 0x0000000208057824 */ /* 0x000fc600078e00ff */
[--C-:B------:R-:W-:Y:S02]  /*0f00*/  SHF.R.U32.HI R8, RZ, 0x4, R6.reuse ;  /* 0x00000004ff087819 */ /* 0x100fe40000011606 */
[----:B------:R-:W-:-:S05]  /*0f10*/  SHF.R.U64 R5, R5, 0x4, R6 ;  /* 0x0000000405057819 */ /* 0x000fca0000001206 */
[----:B------:R3:W-:Y:S01]  /*0f20*/  STS [UR20+0xc], R5 ;  /* 0x00000c05ff007988 */ /* 0x0007e20008000814 */
[----:B-1----:R-:W-:Y:S02]  /*0f30*/  LOP3.LUT R4, R4, 0x7, RZ, 0xb8, !PT ;  /* 0x0000000704047812 */ /* 0x002fe400078eb8ff */
[----:B----4-:R-:W-:-:S03]  /*0f40*/  LOP3.LUT R3, R3, 0xf, R8, 0xb8, !PT ;  /* 0x0000000f03037812 */ /* 0x010fc600078eb808 */
[----:B------:R3:W-:Y:S04]  /*0f50*/  STS [UR20+0x34], R4 ;  /* 0x00003404ff007988 */ /* 0x0007e80008000814 */
[----:B------:R3:W-:Y:S02]  /*0f60*/  STS [UR20+0x1c], R3 ;  /* 0x00001c03ff007988 */ /* 0x0007e40008000814 */
.L_x_38:
[----:B------:R-:W-:Y:S05]  /*0f70*/  BSYNC B3 ;  /* 0x0000000000037941 */ /* 0x000fea0003800000 */
.L_x_37:
[----:B------:R-:W-:Y:S04]  /*0f80*/  BSSY B3, `(.L_x_39) ;  /* 0x000001a000037945 */ /* 0x000fe80003800000 */
[----:B------:R-:W-:Y:S04]  /*0f90*/  BSSY B4, `(.L_x_40) ;  /* 0x0000015000047945 */ /* 0x000fe80003800000 */
[----:B------:R-:W-:Y:S05]  /*0fa0*/  @P2 BRA `(.L_x_41) ;  /* 0x0000000000202947 */ /* 0x000fea0003800000 */
[----:B-1-3--:R-:W1:Y:S02]  /*0fb0*/  LDS R3, [UR20+0x34] ;  /* 0x00003414ff037984 */ /* 0x00ae640008000800 */
[----:B-1----:R-:W-:-:S05]  /*0fc0*/  LOP3.LUT R3, R3, 0x38, RZ, 0xb8, !PT ;  /* 0x0000003803037812 */ /* 0x002fca00078eb8ff */
[----:B------:R1:W-:Y:S01]  /*0fd0*/  STS [UR20+0x34], R3 ;  /* 0x00003403ff007988 */ /* 0x0003e20008000814 */
[----:B------:R-:W-:Y:S05]  /*0fe0*/  @P2 BRA `(.L_x_42) ;  /* 0x0000000000202947 */ /* 0x000fea0003800000 */
[----:B-1----:R-:W1:Y:S01]  /*0ff0*/  LDS R3, [UR20+0x8] ;  /* 0x00000814ff037984 */ /* 0x002e620008000800 */
[----:B----4-:R-:W-:-:S05]  /*1000*/  IMAD.MOV.U32 R4, RZ, RZ, 0x780 ;  /* 0x00000780ff047424 */ /* 0x010fca00078e00ff */
[----:B-1----:R-:W-:-:S05]  /*1010*/  LOP3.LUT R3, R3, 0x300, R4, 0xd8, !PT ;  /* 0x0000030003037812 */ /* 0x002fca00078ed804 */
[----:B------:R1:W-:Y:S02]  /*1020*/  STS [UR20+0x8], R3 ;  /* 0x00000803ff007988 */ /* 0x0003e40008000814 */
.L_x_41:
[----:B------:R-:W-:Y:S05]  /*1030*/  @P2 BRA `(.L_x_43) ;  /* 0x0000000000282947 */ /* 0x000fea0003800000 */
[----:B-1-3--:R-:W1:Y:S02]  /*1040*/  LDS R3, [UR20+0x8] ;  /* 0x00000814ff037984 */ /* 0x00ae640008000800 */
[----:B-1----:R-:W-:-:S05]  /*1050*/  LOP3.LUT R3, R3, 0x1800, RZ, 0xb8, !PT ;  /* 0x0000180003037812 */ /* 0x002fca00078eb8ff */
[----:B------:R3:W-:Y:S02]  /*1060*/  STS [UR20+0x8], R3 ;  /* 0x00000803ff007988 */ /* 0x0007e40008000814 */
.L_x_42:
[----:B------:R-:W-:Y:S05]  /*1070*/  @P2 BREAK B4 ;  /* 0x0000000000042942 */ /* 0x000fea0003800000 */
[----:B------:R-:W-:Y:S05]  /*1080*/  @P2 BRA `(.L_x_44) ;  /* 0x0000000000242947 */ /* 0x000fea0003800000 */
[----:B-1-3--:R-:W1:Y:S01]  /*1090*/  LDS R3, [UR20+0x8] ;  /* 0x00000814ff037984 */ /* 0x00ae620008000800 */
[----:B----4-:R-:W-:-:S05]  /*10a0*/  IMAD.MOV.U32 R4, RZ, RZ, 0x6000 ;  /* 0x00006000ff047424 */ /* 0x010fca00078e00ff */
[----:B-1----:R-:W-:-:S04]  /*10b0*/  LOP3.LUT R3, R3, 0x6000, R4, 0xd8, !PT ;  /* 0x0000600003037812 */ /* 0x002fc800078ed804 */
[----:B------:R-:W-:-:S05]  /*10c0*/  LOP3.LUT R3, R3, 0x400000, RZ, 0xb8, !PT ;  /* 0x0040000003037812 */ /* 0x000fca00078eb8ff */
[----:B------:R1:W-:Y:S02]  /*10d0*/  STS [UR20+0x8], R3 ;  /* 0x00000803ff007988 */ /* 0x0003e40008000814 */
.L_x_43:
[----:B------:R-:W-:Y:S05]  /*10e0*/  BSYNC B4 ;  /* 0x0000000000047941 */ /* 0x000fea0003800000 */
.L_x_40:
[----:B-1-3--:R-:W1:Y:S02]  /*10f0*/  @!P2 LDS R3, [UR20+0x8] ;  /* 0x00000814ff03a984 */ /* 0x00ae640008000800 */
[----:B-1----:R-:W-:-:S05]  /*1100*/  @!P2 LOP3.LUT R3, R3, 0x8000, RZ, 0xb8, !PT ;  /* 0x000080000303a812 */ /* 0x002fca00078eb8ff */
[----:B------:R1:W-:Y:S02]  /*1110*/  @!P2 STS [UR20+0x8], R3 ;  /* 0x00000803ff00a988 */ /* 0x0003e40008000814 */
.L_x_44:
[----:B------:R-:W-:Y:S05]  /*1120*/  BSYNC B3 ;  /* 0x0000000000037941 */ /* 0x000fea0003800000 */
.L_x_39:
[----:B------:R-:W-:Y:S05]  /*1130*/  WARPSYNC.ALL ;  /* 0x0000000000007948 */ /* 0x000fea0003800000 */
[----:B------:R-:W-:Y:S01]  /*1140*/  UIADD3 UR5, UR5, 0x100, URZ ;  /* 0x0000010005057890 */ /* 0x000fe2000fffe03f */
[----:B------:R-:W-:Y:S02]  /*1150*/  ISETP.GE.AND P1, PT, R10, 0x1, PT ;  /* 0x000000010a00780c */ /* 0x000fe40003f26270 */
[----:B------:R-:W-:Y:S02]  /*1160*/  CS2R R56, SRZ ;  /* 0x0000000000387805 */ /* 0x000fe4000001ff00 */
[----:B------:R-:W-:Y:S01]  /*1170*/  CS2R R58, SRZ ;  /* 0x00000000003a7805 */ /* 0x000fe2000001ff00 */
[----:B------:R-:W-:Y:S01]  /*1180*/  UIADD3 UR32, UP0, UR5, UR32, URZ ;  /* 0x0000002005207290 */ /* 0x000fe2000ff1e03f */
[----:B------:R-:W-:-:S02]  /*1190*/  CS2R R60, SRZ ;  /* 0x00000000003c7805 */ /* 0x000fc4000001ff00 */
[----:B------:R-:W-:Y:S02]  /*11a0*/  CS2R R62, SRZ ;  /* 0x00000000003e7805 */ /* 0x000fe4000001ff00 */
[----:B------:R-:W-:Y:S01]  /*11b0*/  CS2R R64, SRZ ;  /* 0x0000000000407805 */ /* 0x000fe2000001ff00 */
[----:B------:R-:W-:Y:S01]  /*11c0*/  ULEA.HI.X.SX32 UR33, UR5, UR33, 0x1, UP0 ;  /* 0x0000002105217291 */ /* 0x000fe200080f0e3f */
[----:B------:R-:W-:Y:S02]  /*11d0*/  CS2R R66, SRZ ;  /* 0x0000000000427805 */ /* 0x000fe4000001ff00 */
[----:B------:R-:W-:Y:S02]  /*11e0*/  CS2R R68, SRZ ;  /* 0x0000000000447805 */ /* 0x000fe4000001ff00 */
[----:B------:R-:W-:Y:S02]  /*11f0*/  CS2R R70, SRZ ;  /* 0x0000000000467805 */ /* 0x000fe4000001ff00 */
[----:B------:R-:W-:-:S02]  /*1200*/  CS2R R72, SRZ ;  /* 0x0000000000487805 */ /* 0x000fc4000001ff00 */
[----:B------:R-:W-:Y:S02]  /*1210*/  CS2R R74, SRZ ;  /* 0x00000000004a7805 */ /* 0x000fe4000001ff00 */
[----:B------:R-:W-:Y:S02]  /*1220*/  CS2R R76, SRZ ;  /* 0x00000000004c7805 */ /* 0x000fe4000001ff00 */
        /* <DEDUP_REMOVED lines=8> */
[----:B------:R-:W-:Y:S01]  /*12b0*/  CS2R R30, SRZ ;  /* 0x00000000001e7805 */ /* 0x000fe2000001ff00 */
[----:B------:R-:W-:Y:S01]  /*12c0*/  IMAD.MOV.U32 R32, RZ, RZ, RZ ;  /* 0x000000ffff207224 */ /* 0x000fe200078e00ff */
[----:B------:R-:W-:Y:S06]  /*12d0*/  @P0 BRA `(.L_x_45) ;  /* 0x0000000000280947 */ /* 0x000fec0003800000 */
[----:B-1-3--:R-:W1:Y:S01]  /*12e0*/  S2R R3, SR_LANEID ;  /* 0x0000000000037919 */ /* 0x00ae620000000000 */
[----:B------:R-:W-:Y:S05]  /*12f0*/  WARPSYNC.ALL ;  /* 0x0000000000007948 */ /* 0x000fea0003800000 */
[----:B-1----:R-:W-:-:S05]  /*1300*/  IMAD.SHL.U32 R6, R3, 0x4, RZ ;  /* 0x0000000403067824 */ /* 0x002fca00078e00ff */
[----:B------:R-:W1:Y:S01]  /*1310*/  LDS R3, [R6+UR20] ;  /* 0x0000001406037984 */ /* 0x000e620008000800 */
[----:B----4-:R-:W-:-:S05]  /*1320*/  IADD3 R4, P3, R6, UR32, RZ ;  /* 0x0000002006047c10 */ /* 0x010fca000ff7e0ff */
[----:B------:R-:W-:-:S05]  /*1330*/  IMAD.X R5, RZ, RZ, UR33, P3 ;  /* 0x00000021ff057e24 */ /* 0x000fca00098e06ff */
[----:B-1----:R1:W3:Y:S01]  /*1340*/  ATOMG.E.EXCH.STRONG.GPU PT, RZ, [R4], R3 ;  /* 0x0000000304ff73a8 */ /* 0x0022e200041ee100 */
[----:B------:R-:W-:-:S04]  /*1350*/  DEPBAR {5,4,3,2,1,0} ;  /* 0x0000003f0000791a */ /* 0x000fc80000000000 */
[----:B------:R1:W-:Y:S01]  /*1360*/  UTMACCTL.IV [UR32] ;  /* 0x00000000200079b9 */ /* 0x0003e20008000000 */
[----:B------:R-:W-:Y:S01]  /*1370*/  NOP ;  /* 0x0000000000007918 */ /* 0x000fe20000000000 */
.L_x_45:
[----:B------:R-:W-:Y:S05]  /*1380*/  @P0 BRA `(.L_x_46) ;  /* 0x00000000000c0947 */ /* 0x000fea0003800000 */
[----:B------:R0:W-:Y:S01]  /*1390*/  UTMACMDFLUSH ;  /* 0x00000000000079b7 */ /* 0x0001e20000000000 */
[----:B------:R-:W-:Y:S05]  /*13a0*/  @P0 BRA `(.L_x_46) ;  /* 0x0000000000040947 */ /* 0x000fea0003800000 */
[----:B------:R-:W-:-:S04]  /*13b0*/  DEPBAR.LE SB0, 0x0 ;  /* 0x000080000000791a */ /* 0x000fc80000000000 */
.L_x_46:
[----:B------:R-:W-:Y:S05]  /*13c0*/  WARPSYNC.ALL ;  /* 0x0000000000007948 */ /* 0x000fea0003800000 */
[----:B---3--:R-:W-:Y:S01]  /*13d0*/  BAR.SYNC.DEFER_BLOCKING 0x0 ;  /* 0x0000000000007b1d */ /* 0x008fe20000010000 */
[----:B------:R-:W-:Y:S01]  /*13e0*/  USHF.L.U32 UR14, UR34, 0x6, URZ ;  /* 0x00000006220e7899 */ /* 0x000fe2000800063f */
[----:B------:R-:W-:Y:S01]  /*13f0*/  IMAD.MOV.U32 R33, RZ, RZ, RZ ;  /* 0x000000ffff217224 */ /* 0x000fe200078e00ff */
[----:B------:R-:W-:Y:S02]  /*1400*/  CS2R R34, SRZ ;  /* 0x0000000000227805 */ /* 0x000fe4000001ff00 */
[----:B------:R-:W-:-:S02]  /*1410*/  CS2R R36, SRZ ;  /* 0x0000000000247805 */ /* 0x000fc4000001ff00 */
[----:B------:R-:W-:Y:S01]  /*1420*/  CS2R R38, SRZ ;  /* 0x0000000000267805 */ /* 0x000fe2000001ff00 */
[----:B------:R-:W-:Y:S01]  /*1430*/  VOTEU.ALL UP0, P2 ;  /* 0x00000000003f7886 */ /* 0x000fe20001000000 */
[----:B------:R-:W-:Y:S01]  /*1440*/  UMOV UR6, 0x1 ;  /* 0x0000000100067882 */ /* 0x000fe20000000000 */
[----:B------:R-:W-:Y:S01]  /*1450*/  VOTEU.ALL UP1, P2 ;  /* 0x00000000003f7886 */ /* 0x000fe20001020000 */
[----:B------:R-:W-:Y:S01]  /*1460*/  VOTEU.ALL UP2, P2 ;  /* 0x00000000003f7886 */ /* 0x000fe20001040000 */
[----:B------:R-:W-:Y:S01]  /*1470*/  CS2R R40, SRZ ;  /* 0x0000000000287805 */ /* 0x000fe2000001ff00 */
[----:B------:R-:W-:-:S04]  /*1480*/  @!UP0 UIADD3 UR8, -UR6, 0x100000, URZ ;  /* 0x0010000006088890 */ /* 0x000fc8000fffe13f */
[----:B------:R-:W-:Y:S02]  /*1490*/  @!UP0 USHF.L.U32 UR9, UR8, 0xb, URZ ;  /* 0x0000000b08098899 */ /* 0x000fe4000800063f */
[----:B------:R-:W-:Y:S01]  /*14a0*/  @!UP0 USHF.L.U32 UR8, UR8, 0x1, URZ ;  /* 0x0000000108088899 */ /* 0x000fe2000800063f */
        /* <DEDUP_REMOVED lines=9> */
[----:B------:R-:W-:Y:S01]  /*1540*/  VOTEU.ALL UP0, P2 ;  /* 0x00000000003f7886 */ /* 0x000fe20001000000 */
[----:B------:R-:W-:Y:S02]  /*1550*/  CS2R R48, SRZ ;  /* 0x0000000000307805 */ /* 0x000fe4000001ff00 */
[----:B------:R-:W-:Y:S02]  /*1560*/  CS2R R50, SRZ ;  /* 0x0000000000327805 */ /* 0x000fe4000001ff00 */
[----:B------:R-:W-:Y:S02]  /*1570*/  CS2R R52, SRZ ;  /* 0x0000000000347805 */ /* 0x000fe4000001ff00 */
[----:B------:R-:W-:Y:S01]  /*1580*/  CS2R R54, SRZ ;  /* 0x0000000000367805 */ /* 0x000fe2000001ff00 */
[----:B------:R-:W3:Y:S02]  /*1590*/  FENCE.VIEW.ASYNC.S ;  /* 0x00000000000073c6 */ /* 0x000ee40000000000 */
[----:B---3--:R-:W3:Y:S02]  /*15a0*/  @!UP0 SYNCS.EXCH.64 URZ, [UR20+0xf000], UR8 ;  /* 0x00f00008143f85b2 */ /* 0x008ee40008000100 */
[----:B---3--:R-:W-:Y:S06]  /*15b0*/  BAR.SYNC.DEFER_BLOCKING 0x0 ;  /* 0x0000000000007b1d */ /* 0x008fec0000010000 */
[----:B------:R3:W4:Y:S02]  /*15c0*/  @!UP1 SYNCS.EXCH.64 URZ, [UR20+0xf008], UR10 ;  /* 0x00f0080a143f95b2 */ /* 0x0007240008000100 */
[----:B----4-:R-:W-:Y:S01]  /*15d0*/  BAR.SYNC.DEFER_BLOCKING 0x0 ;  /* 0x0000000000007b1d */ /* 0x010fe20000010000 */
[----:B---3--:R-:W-:-:S05]  /*15e0*/  USHF.L.U32 UR11, UR23, 0x8, URZ ;  /* 0x00000008170b7899 */ /* 0x008fca000800063f */
[----:B------:R3:W4:Y:S01]  /*15f0*/  @!UP2 SYNCS.EXCH.64 URZ, [UR20+0xf010], UR6 ;  /* 0x00f01006143fa5b2 */ /* 0x0007220008000100 */
[----:B------:R-:W-:Y:S06]  /*1600*/  @!P1 BRA `(.L_x_47) ;  /* 0x0000000400989947 */ /* 0x000fec0003800000 */
[----:B-1----:R-:W-:Y:S02]  /*1610*/  SHF.R.U32.HI R3, RZ, 0x5, R0 ;  /* 0x00000005ff037819 */ /* 0x002fe40000011600 */
[----:B------:R-:W-:Y:S02]  /*1620*/  CS2R R56, SRZ ;  /* 0x0000000000387805 */ /* 0x000fe4000001ff00 */
[----:B------:R-:W-:Y:S02]  /*1630*/  CS2R R58, SRZ ;  /* 0x00000000003a7805 */ /* 0x000fe4000001ff00 */
[----:B------:R-:W-:Y:S02]  /*1640*/  CS2R R60, SRZ ;  /* 0x00000000003c7805 */ /* 0x000fe4000001ff00 */
[----:B------:R-:W-:Y:S02]  /*1650*/  R2UR UR21, R3 ;  /* 0x00000000031572ca */ /* 0x000fe400000e0000 */
        /* <DEDUP_REMOVED lines=28> */
[----:B------:R-:W-:Y:S01]  /*1820*/  CS2R R54, SRZ ;  /* 0x0000000000367805 */ /* 0x000fe2000001ff00 */
[----:B------:R-:W-:Y:S01]  /*1830*/  UMOV UR5, URZ ;  /* 0x0000003f00057c82 */ /* 0x000fe20008000000 */
[----:B------:R-:W-:-:S05]  /*1840*/  UMOV UR10, URZ ;  /* 0x0000003f000a7c82 */ /* 0x000fca0008000000 */
.L_x_49:
[----:B----4-:R-:W-:Y:S01]  /*1850*/  BAR.SYNC.DEFER_BLOCKING 0x0 ;  /* 0x0000000000007b1d */ /* 0x010fe20000010000 */
[----:B------:R-:W-:Y:S01]  /*1860*/  ULEA UR18, UR5, UR20, 0x3 ;  /* 0x0000001405127291 */ /* 0x000fe2000f8e183f */
[----:B------:R-:W-:Y:S01]  /*1870*/  @!P2 IMAD.MOV.U32 R3, RZ, RZ, 0x5000 ;  /* 0x00005000ff03a424 */ /* 0x000fe200078e00ff */
[----:B------:R-:W-:Y:S01]  /*1880*/  ELECT P0, URZ, PT ;  /* 0x00000000003f782f */ /* 0x000fe20003800000 */
[----:B------:R-:W-:-:S03]  /*1890*/  ULEA UR8, UR5, UR20, 0xe ;  /* 0x0000001405087291 */ /* 0x000fc6000f8e703f */
[----:B------:R-:W-:Y:S02]  /*18a0*/  ISETP.LT.U32.AND P0, PT, R2, 0x20, P0 ;  /* 0x000000200200780c */ /* 0x000fe40000701070 */
[----:B------:R-:W-:Y:S01]  /*18b0*/  ELECT P1, URZ, PT ;  /* 0x00000000003f782f */ /* 0x000fe20003820000 */
[----:B------:R-:W-:-:S03]  /*18c0*/  ULEA UR12, UR5, UR20, 0xc ;  /* 0x00000014050c7291 */ /* 0x000fc6000f8e603f */
[----:B------:R-:W-:Y:S01]  /*18d0*/  ISETP.LT.U32.AND P1, PT, R2, 0x20, P1 ;  /* 0x000000200200780c */ /* 0x000fe20000f21070 */
[----:B------:R-:W-:Y:S01]  /*18e0*/  UMOV UR15, UR10 ;  /* 0x0000000a000f7c82 */ /* 0x000fe20008000000 */
[----:B------:R-:W-:-:S05]  /*18f0*/  UIADD3 UR12, UR12, 0xc000, URZ ;  /* 0x0000c0000c0c7890 */ /* 0x000fca000fffe03f */
[----:B------:R-:W-:Y:S01]  /*1900*/  VOTEU.ANY UP0, P0 ;  /* 0x00000000003f7886 */ /* 0x000fe20000000100 */
[----:B------:R-:W-:Y:S01]  /*1910*/  VOTEU.ANY UP2, P0 ;  /* 0x00000000003f7886 */ /* 0x000fe20000040100 */
[----:B------:R1:W-:Y:S01]  /*1920*/  @!P2 SYNCS.ARRIVE.TRANS64 RZ, [UR18+0xf000], R3 ;  /* 0x00f00003ffffa9a7 */ /* 0x0003e20008000012 */
[----:B------:R4:W-:Y:S06]  /*1930*/  MEMBAR.ALL.CTA ;  /* 0x0000000000007992 */ /* 0x0009ec0000008000 */
[----:B----4-:R-:W4:Y:S01]  /*1940*/  FENCE.VIEW.ASYNC.S ;  /* 0x00000000000073c6 */ /* 0x010f220000000000 */
[----:B------:R-:W-:Y:S01]  /*1950*/  @UP0 UIADD3 UR9, UR18, 0xf000, URZ ;  /* 0x0000f00012090890 */ /* 0x000fe2000fffe03f */
[----:B---3--:R-:W-:Y:S01]  /*1960*/  @UP0 UMOV UR6, UR28 ;  /* 0x0000001c00060c82 */ /* 0x008fe20008000000 */
[----:B------:R-:W-:Y:S01]  /*1970*/  @UP0 UMOV UR7, UR29 ;  /* 0x0000001d00070c82 */ /* 0x000fe20008000000 */
[----:B----4-:R-:W-:Y:S01]  /*1980*/  VOTEU.ANY UP1, P1 ;  /* 0x00000000003f7886 */ /* 0x010fe20000820100 */
[----:B------:R-:W-:Y:S01]  /*1990*/  VOTEU.ANY UP3, P1 ;  /* 0x00000000003f7886 */ /* 0x000fe20000860100 */
[----:B-1----:R-:W-:-:S03]  /*19a0*/  IMAD.U32 R3, RZ, RZ, UR4 ;  /* 0x00000004ff037e24 */ /* 0x002fc6000f8e00ff */
[----:B------:R-:W-:Y:S01]  /*19b0*/  @UP1 UIADD3 UR13, UR18, 0xf000, URZ ;  /* 0x0000f000120d1890 */ /* 0x000fe2000fffe03f */
[----:B------:R-:W-:Y:S01]  /*19c0*/  @UP1 UMOV UR16, UR30 ;  /* 0x0000001e00101c82 */ /* 0x000fe20008000000 */
[----:B------:R-:W-:Y:S01]  /*19d0*/  @UP1 UMOV UR17, UR31 ;  /* 0x0000001f00111c82 */ /* 0x000fe20008000000 */
[----:B------:R-:W-:Y:S01]  /*19e0*/  SHF.L.U32 R3, R3, 0x1f, RZ ;  /* 0x0000001f03037819 */ /* 0x000fe200000006ff */
[----:B------:R-:W-:Y:S06]  /*19f0*/  BAR.SYNC.DEFER_BLOCKING 0x0 ;  /* 0x0000000000007b1d */ /* 0x000fec0000010000 */
[----:B------:R1:W-:Y:S02]  /*1a00*/  @UP2 UTMALDG.2D [UR8], [UR6] ;  /* 0x00000008060025b4 */ /* 0x0003e40008008000 */
[----:B------:R-:W-:Y:S06]  /*1a10*/  BAR.SYNC.DEFER_BLOCKING 0x0 ;  /* 0x0000000000007b1d */ /* 0x000fec0000010000 */
[----:B------:R1:W-:Y:S02]  /*1a20*/  @UP3 UTMALDG.2D [UR12], [UR16] ;  /* 0x0000000c100035b4 */ /* 0x0003e40008008000 */
[----:B------:R-:W-:Y:S06]  /*1a30*/  BAR.SYNC.DEFER_BLOCKING 0x0 ;  /* 0x0000000000007b1d */ /* 0x000fec0000010000 */
[----:B------:R-:W3:Y:S02]  /*1a40*/  SYNCS.PHASECHK.TRANS64.TRYWAIT P0, [UR18+0xf000], R3 ;  /* 0x00f00003ff0075a7 */ /* 0x000ee40008000152 */
[----:B-1-3--:R-:W-:Y:S05]  /*1a50*/  @!P0 BRA `(.L_x_48) ;  /* 0x0000000400b88947 */ /* 0x00afea0003800000 */
.L_x_50:
[----:B------:R-:W-:Y:S01]  /*1a60*/  USHF.L.U32 UR6, UR21, 0x6, URZ ;  /* 0x0000000615067899 */ /* 0x000fe2000800063f */
[----:B------:R-:W-:Y:S02]  /*1a70*/  WARPGROUP.DEPBAR.LE gsb0, 0x0 ;  /* 0x00008000000079c5 */ /* 0x000fe40000010000 */
[----:B------:R-:W-:Y:S01]  /*1a80*/  USHF.R.U32.HI UR7, URZ, 0x4, UR12 ;  /* 0x000000043f077899 */ /* 0x000fe2000801160c */
[----:B------:R-:W-:Y:S01]  /*1a90*/  WARPGROUP.ARRIVE ;  /* 0x00000000000079c5 */ /* 0x000fe20000000000 */
[----:B------:R-:W-:Y:S01]  /*1aa0*/  ULOP3.LUT UR6, UR6, 0x100, URZ, 0xc0, !UPT ;  /* 0x0000010006067892 */ /* 0x000fe2000f8ec03f */
[----:B------:R-:W1:Y:S01]  /*1ab0*/  LDC R3, c[0x0][0x230] ;  /* 0x00008c00ff037b82 */ /* 0x000e620000000800 */
[----:B------:R-:W-:Y:S01]  /*1ac0*/  UMOV UR19, 0x40000040 ;  /* 0x4000004000137882 */ /* 0x000fe20000000000 */
[----:B------:R-:W-:Y:S01]  /*1ad0*/  UMOV UR17, 0x80000020 ;  /* 0x8000002000117882 */ /* 0x000fe20000000000 */
[----:B------:R-:W-:Y:S02]  /*1ae0*/  ULEA.HI UR8, UR8, UR6, URZ, 0x1c ;  /* 0x0000000608087291 */ /* 0x000fe4000f8fe03f */
[----:B------:R-:W-:-:S02]  /*1af0*/  USGXT.U32 UR6, UR7, 0xe ;  /* 0x0000000e0706789a */ /* 0x000fc40008000000 */
[----:B------:R-:W-:Y:S01]  /*1b00*/  ULOP3.LUT UR16, UR8, 0x3fff, URZ, 0xc0, !UPT ;  /* 0x00003fff08107892 */ /* 0x000fe2000f8ec03f */
[----:B------:R-:W-:Y:S01]  /*1b10*/  UMOV UR7, URZ ;  /* 0x0000003f00077c82 */ /* 0x000fe20008000000 */
[----:B------:R-:W-:Y:S02]  /*1b20*/  UMOV UR26, 0x80 ;  /* 0x00000080001a7882 */ /* 0x000fe40000000000 */
[----:B------:R-:W-:Y:S01]  /*1b30*/  UIADD3 UR24, UP0, UR16, 0x2, URZ ;  /* 0x0000000210187890 */ /* 0x000fe2000ff1e03f */
[----:B------:R-:W-:Y:S01]  /*1b40*/  UMOV UR18, UR6 ;  /* 0x0000000600127c82 */ /* 0x000fe20008000000 */
[----:B------:R-:W-:Y:S02]  /*1b50*/  UMOV UR27, 0x40000040 ;  /* 0x40000040001b7882 */ /* 0x000fe40000000000 */
[----:B------:R-:W-:Y:S01]  /*1b60*/  UIADD3.X UR25, UR7, -0x7fffffe0, URZ, UP0, !UPT ;  /* 0x8000002007197890 */ /* 0x000fe200087fe43f */
[----:B------:R-:W-:Y:S01]  /*1b70*/  HGMMA.64x64x16.F32 R56, gdesc[UR16].tnspB, R56 ;  /* 0x40e00000103879f0 */ /* 0x000fe20008700838 */
[----:B------:R-:W-:Y:S01]  /*1b80*/  UIADD3 UR10, UR10, 0x20, URZ ;  /* 0x000000200a0a7890 */ /* 0x000fe2000fffe03f */
[----:B------:R-:W-:Y:S01]  /*1b90*/  UMOV UR7, URZ ;  /* 0x0000003f00077c82 */ /* 0x000fe20008000000 */
[----:B------:R-:W-:-:S02]  /*1ba0*/  UIADD3.64 UR16, UR24, 0x1fe, URZ ;  /* 0x000001fe18107897 */ /* 0x000fc4000fffe03f */
[----:B------:R-:W-:Y:S02]  /*1bb0*/  UIADD3.64 UR26, UR6, UR26, URZ ;  /* 0x0000001a061a7297 */ /* 0x000fe4000fffe03f */
[----:B------:R-:W-:Y:S01]  /*1bc0*/  UIADD3 UR5, UR5, 0x1, URZ ;  /* 0x0000000105057890 */ /* 0x000fe2000fffe03f */
[----:B-1----:R-:W-:-:S03]  /*1bd0*/  ISETP.LE.AND P0, PT, R3, UR10, PT ;  /* 0x0000000a03007c0c */ /* 0x002fc6000bf03270 */
[----:B------:R-:W-:-:S04]  /*1be0*/  UISETP.NE.U32.AND UP0, UPT, UR5, 0x3, UPT ;  /* 0x000000030500788c */ /* 0x000fc8000bf05070 */
[----:B------:R-:W-:Y:S02]  /*1bf0*/  USEL UR6, URZ, 0x1, UP0 ;  /* 0x000000013f067887 */ /* 0x000fe40008000000 */
[----:B------:R-:W-:Y:S02]  /*1c00*/  USEL UR5, UR5, URZ, UP0 ;  /* 0x0000003f05057287 */ /* 0x000fe40008000000 */
[----:B------:R-:W-:Y:S01]  /*1c10*/  ULOP3.LUT UR4, UR4, UR6, URZ, 0x3c, !UPT ;  /* 0x0000000604047292 */ /* 0x000fe2000f8e3c3f */
[----:B------:R-:W-:Y:S01]  /*1c20*/  HGMMA.64x64x16.F32 R56, gdesc[UR24].tnspB, R56 ;  /* 0x40e00000183879f0 */ /* 0x000fe20008700838 */
[----:B------:R-:W-:-:S03]  /*1c30*/  UIADD3.64 UR24, UR24, 0x200, URZ ;  /* 0x0000020018187897 */ /* 0x000fc6000fffe03f */
[----:B------:R-:W-:Y:S06]  /*1c40*/  HGMMA.64x64x16.F32 R24, gdesc[UR16].tnspB, R24 ;  /* 0x40e00000101879f0 */ /* 0x000fec0008700818 */
[----:B------:R-:W-:Y:S01]  /*1c50*/  HGMMA.64x64x16.F32 R24, gdesc[UR24].tnspB, R24, gsb0 ;  /* 0x40e00000181879f0 */ /* 0x000fe20008000818 */
[----:B------:R-:W-:Y:S05]  /*1c60*/  @!P0 BRA `(.L_x_49) ;  /* 0xfffffff800f88947 */ /* 0x000fea000383ffff */
.L_x_47:
[----:B------:R-:W-:Y:S02]  /*1c70*/  WARPGROUP.DEPBAR.LE gsb0, 0x0 ;  /* 0x00008000000079c5 */ /* 0x000fe40000010000 */
[----:B----4-:R-:W-:Y:S01]  /*1c80*/  BAR.SYNC.DEFER_BLOCKING 0x0 ;  /* 0x0000000000007b1d */ /* 0x010fe20000010000 */
[C---:B-1----:R-:W-:Y:S01]  /*1c90*/  IMAD.SHL.U32 R3, R0.reuse, 0x80, RZ ;  /* 0x0000008000037824 */ /* 0x042fe200078e00ff */
[----:B------:R-:W-:Y:S01]  /*1ca0*/  ELECT P0, URZ, PT ;  /* 0x00000000003f782f */ /* 0x000fe20003800000 */
[----:B------:R-:W-:Y:S01]  /*1cb0*/  IMAD.SHL.U32 R4, R0, 0x10, RZ ;  /* 0x0000001000047824 */ /* 0x000fe200078e00ff */
[----:B------:R-:W-:Y:S02]  /*1cc0*/  F2FP.F16.F32.PACK_AB R56, R57, R56 ;  /* 0x000000383938723e */ /* 0x000fe400000000ff */
[----:B------:R-:W-:Y:S01]  /*1cd0*/  LOP3.LUT R3, R3, 0x780, RZ, 0xc0, !PT ;  /* 0x0000078003037812 */ /* 0x000fe200078ec0ff */
[----:B------:R-:W-:Y:S01]  /*1ce0*/  UMOV UR21, UR14 ;  /* 0x0000000e00157c82 */ /* 0x000fe20008000000 */
[----:B------:R-:W-:Y:S01]  /*1cf0*/  F2FP.F16.F32.PACK_AB R57, R59, R58 ;  /* 0x0000003a3b39723e */ /* 0x000fe200000000ff */
[----:B------:R-:W-:Y:S01]  /*1d00*/  UMOV UR22, UR11 ;  /* 0x0000000b00167c82 */ /* 0x000fe20008000000 */
[----:B------:R-:W-:-:S02]  /*1d10*/  LOP3.LUT R3, R3, 0x70, R4, 0xf8, !PT ;  /* 0x0000007003037812 */ /* 0x000fc400078ef804 */
[----:B------:R-:W-:Y:S02]  /*1d20*/  F2FP.F16.F32.PACK_AB R24, R25, R24 ;  /* 0x000000181918723e */ /* 0x000fe400000000ff */
[----:B------:R-:W-:Y:S01]  /*1d30*/  LOP3.LUT R3, R3, 0x10, R0, 0x78, !PT ;  /* 0x0000001003037812 */ /* 0x000fe200078e7800 */
[----:B------:R-:W-:Y:S01]  /*1d40*/  IMAD.SHL.U32 R0, R0, 0x40, RZ ;  /* 0x0000004000007824 */ /* 0x000fe200078e00ff */
[----:B------:R-:W-:Y:S02]  /*1d50*/  ISETP.LT.U32.AND P0, PT, R2, 0x20, P0 ;  /* 0x000000200200780c */ /* 0x000fe40000701070 */
[----:B------:R-:W-:Y:S02]  /*1d60*/  F2FP.F16.F32.PACK_AB R58, R61, R60 ;  /* 0x0000003c3d3a723e */ /* 0x000fe400000000ff */
[----:B------:R-:W-:Y:S02]  /*1d70*/  LOP3.LUT R0, R3, 0x3800, R0, 0xf8, !PT ;  /* 0x0000380003007812 */ /* 0x000fe400078ef800 */
[----:B------:R-:W-:Y:S01]  /*1d80*/  F2FP.F16.F32.PACK_AB R59, R63, R62 ;  /* 0x0000003e3f3b723e */ /* 0x000fe200000000ff */
[----:B------:R-:W1:Y:S02]  /*1d90*/  @!P2 SYNCS.CCTL.IV [UR20+0xf000] ;  /* 0x00f00000ff00a9b1 */ /* 0x000e640008000014 */
[----:B-1----:R-:W-:Y:S01]  /*1da0*/  BAR.SYNC.DEFER_BLOCKING 0x0 ;  /* 0x0000000000007b1d */ /* 0x002fe20000010000 */
[C---:B------:R-:W-:Y:S01]  /*1db0*/  LOP3.LUT R3, R0.reuse, 0x20, RZ, 0x3c, !PT ;  /* 0x0000002000037812 */ /* 0x040fe200078e3cff */
[C---:B------:R-:W-:Y:S01]  /*1dc0*/  VIADD R2, R0.reuse, UR20 ;  /* 0x0000001400027c36 */ /* 0x040fe20008000000 */
[----:B------:R-:W-:-:S02]  /*1dd0*/  LOP3.LUT R4, R0, 0x40, RZ, 0x3c, !PT ;  /* 0x0000004000047812 */ /* 0x000fc400078e3cff */
[----:B------:R-:W-:Y:S01]  /*1de0*/  F2FP.F16.F32.PACK_AB R64, R65, R64 ;  /* 0x000000404140723e */ /* 0x000fe200000000ff */
[----:B------:R-:W-:Y:S01]  /*1df0*/  VIADD R3, R3, UR20 ;  /* 0x0000001403037c36 */ /* 0x000fe20008000000 */
[----:B------:R-:W-:Y:S01]  /*1e00*/  F2FP.F16.F32.PACK_AB R25, R27, R26 ;  /* 0x0000001a1b19723e */ /* 0x000fe200000000ff */
[----:B------:R-:W-:Y:S01]  /*1e10*/  VIADD R4, R4, UR20 ;  /* 0x0000001404047c36 */ /* 0x000fe20008000000 */
[----:B------:R-:W-:Y:S01]  /*1e20*/  F2FP.F16.F32.PACK_AB R65, R67, R66 ;  /* 0x000000424341723e */ /* 0x000fe200000000ff */
[----:B------:R-:W-:Y:S01]  /*1e30*/  VOTEU.ANY UP0, P0 ;  /* 0x00000000003f7886 */ /* 0x000fe20000000100 */
[----:B------:R-:W-:Y:S01]  /*1e40*/  F2FP.F16.F32.PACK_AB R26, R29, R28 ;  /* 0x0000001c1d1a723e */ /* 0x000fe200000000ff */
[----:B------:R-:W-:Y:S01]  /*1e50*/  VOTEU.ANY UP1, P0 ;  /* 0x00000000003f7886 */ /* 0x000fe20000020100 */
[----:B------:R-:W-:Y:S02]  /*1e60*/  F2FP.F16.F32.PACK_AB R27, R31, R30 ;  /* 0x0000001e1f1b723e */ /* 0x000fe400000000ff */
[----:B------:R-:W-:Y:S01]  /*1e70*/  F2FP.F16.F32.PACK_AB R32, R33, R32 ;  /* 0x000000202120723e */ /* 0x000fe200000000ff */
[----:B---3--:R-:W-:Y:S01]  /*1e80*/  @UP0 UMOV UR6, UR32 ;  /* 0x0000002000060c82 */ /* 0x008fe20008000000 */
[----:B------:R-:W-:Y:S01]  /*1e90*/  LOP3.LUT R0, R0, 0x60, RZ, 0x3c, !PT ;  /* 0x0000006000007812 */ /* 0x000fe200078e3cff */
[----:B------:R-:W-:Y:S01]  /*1ea0*/  @UP0 UMOV UR7, UR33 ;  /* 0x0000002100070c82 */ /* 0x000fe20008000000 */
[----:B------:R-:W-:-:S02]  /*1eb0*/  F2FP.F16.F32.PACK_AB R66, R69, R68 ;  /* 0x000000444542723e */ /* 0x000fc400000000ff */
[----:B------:R-:W-:Y:S01]  /*1ec0*/  F2FP.F16.F32.PACK_AB R67, R71, R70 ;  /* 0x000000464743723e */ /* 0x000fe200000000ff */
[----:B------:R-:W-:Y:S01]  /*1ed0*/  VIADD R0, R0, UR20 ;  /* 0x0000001400007c36 */ /* 0x000fe20008000000 */
[----:B------:R-:W-:Y:S01]  /*1ee0*/  F2FP.F16.F32.PACK_AB R72, R73, R72 ;  /* 0x000000484948723e */ /* 0x000fe200000000ff */
[----:B------:R-:W1:Y:S02]  /*1ef0*/  @!P2 SYNCS.CCTL.IV [UR20+0xf008] ;  /* 0x00f00800ff00a9b1 */ /* 0x000e640008000014 */
[----:B-1----:R-:W-:Y:S01]  /*1f00*/  BAR.SYNC.DEFER_BLOCKING 0x0 ;  /* 0x0000000000007b1d */ /* 0x002fe20000010000 */
[----:B------:R-:W-:Y:S02]  /*1f10*/  F2FP.F16.F32.PACK_AB R33, R35, R34 ;  /* 0x000000222321723e */ /* 0x000fe400000000ff */
[----:B------:R-:W-:Y:S02]  /*1f20*/  F2FP.F16.F32.PACK_AB R73, R75, R74 ;  /* 0x0000004a4b49723e */ /* 0x000fe400000000ff */
[----:B------:R-:W-:-:S02]  /*1f30*/  F2FP.F16.F32.PACK_AB R34, R37, R36 ;  /* 0x000000242522723e */ /* 0x000fc400000000ff */
[----:B------:R-:W-:Y:S02]  /*1f40*/  F2FP.F16.F32.PACK_AB R35, R39, R38 ;  /* 0x000000262723723e */ /* 0x000fe400000000ff */
[----:B------:R-:W-:Y:S02]  /*1f50*/  F2FP.F16.F32.PACK_AB R40, R41, R40 ;  /* 0x000000282928723e */ /* 0x000fe400000000ff */
[----:B------:R-:W-:Y:S02]  /*1f60*/  F2FP.F16.F32.PACK_AB R74, R77, R76 ;  /* 0x0000004c4d4a723e */ /* 0x000fe400000000ff */
[----:B------:R-:W-:Y:S02]  /*1f70*/  F2FP.F16.F32.PACK_AB R75, R79, R78 ;  /* 0x0000004e4f4b723e */ /* 0x000fe400000000ff */
[----:B------:R-:W-:Y:S02]  /*1f80*/  F2FP.F16.F32.PACK_AB R80, R81, R80 ;  /* 0x000000505150723e */ /* 0x000fe400000000ff */
[----:B------:R-:W-:-:S02]  /*1f90*/  F2FP.F16.F32.PACK_AB R41, R43, R42 ;  /* 0x0000002a2b29723e */ /* 0x000fc400000000ff */
[----:B------:R-:W-:Y:S02]  /*1fa0*/  F2FP.F16.F32.PACK_AB R81, R83, R82 ;  /* 0x000000525351723e */ /* 0x000fe400000000ff */
[----:B------:R-:W-:Y:S02]  /*1fb0*/  F2FP.F16.F32.PACK_AB R42, R45, R44 ;  /* 0x0000002c2d2a723e */ /* 0x000fe400000000ff */
[----:B------:R-:W-:Y:S01]  /*1fc0*/  F2FP.F16.F32.PACK_AB R43, R47, R46 ;  /* 0x0000002e2f2b723e */ /* 0x000fe200000000ff */
[----:B------:R-:W1:Y:S01]  /*1fd0*/  @!P2 SYNCS.CCTL.IV [UR20+0xf010] ;  /* 0x00f01000ff00a9b1 */ /* 0x000e620008000014 */
[----:B------:R-:W-:Y:S01]  /*1fe0*/  F2FP.F16.F32.PACK_AB R48, R49, R48 ;  /* 0x000000303130723e */ /* 0x000fe200000000ff */
[----:B-1----:R-:W-:Y:S01]  /*1ff0*/  STSM.16.M88.4 [R2], R56 ;  /* 0x0000003802007844 */ /* 0x002fe20000000200 */
[----:B------:R-:W-:Y:S02]  /*2000*/  F2FP.F16.F32.PACK_AB R82, R85, R84 ;  /* 0x000000545552723e */ /* 0x000fe400000000ff */
[----:B------:R-:W-:Y:S01]  /*2010*/  F2FP.F16.F32.PACK_AB R83, R87, R86 ;  /* 0x000000565753723e */ /* 0x000fe200000000ff */
[----:B------:R-:W-:Y:S01]  /*2020*/  STSM.16.M88.4 [R2+0x4000], R24 ;  /* 0x0040001802007844 */ /* 0x000fe20000000200 */
[----:B------:R-:W-:-:S02]  /*2030*/  F2FP.F16.F32.PACK_AB R49, R51, R50 ;  /* 0x000000323331723e */ /* 0x000fc400000000ff */
[----:B------:R-:W-:Y:S01]  /*2040*/  F2FP.F16.F32.PACK_AB R50, R53, R52 ;  /* 0x000000343532723e */ /* 0x000fe200000000ff */
[----:B------:R-:W-:Y:S01]  /*2050*/  STSM.16.M88.4 [R3], R64 ;  /* 0x0000004003007844 */ /* 0x000fe20000000200 */
[----:B------:R-:W-:-:S03]  /*2060*/  F2FP.F16.F32.PACK_AB R51, R55, R54 ;  /* 0x000000363733723e */ /* 0x000fc600000000ff */
[----:B------:R-:W-:Y:S04]  /*2070*/  STSM.16.M88.4 [R3+0x4000], R32 ;  /* 0x0040002003007844 */ /* 0x000fe80000000200 */
[----:B------:R-:W-:Y:S04]  /*2080*/  STSM.16.M88.4 [R4], R72 ;  /* 0x0000004804007844 */ /* 0x000fe80000000200 */
[----:B------:R-:W-:Y:S04]  /*2090*/  STSM.16.M88.4 [R4+0x4000], R40 ;  /* 0x0040002804007844 */ /* 0x000fe80000000200 */
[----:B------:R-:W-:Y:S04]  /*20a0*/  STSM.16.M88.4 [R0], R80 ;  /* 0x0000005000007844 */ /* 0x000fe80000000200 */
[----:B------:R-:W-:Y:S01]  /*20b0*/  STSM.16.M88.4 [R0+0x4000], R48 ;  /* 0x0040003000007844 */ /* 0x000fe20000000200 */
[----:B------:R1:W-:Y:S06]  /*20c0*/  MEMBAR.ALL.CTA ;  /* 0x0000000000007992 */ /* 0x0003ec0000008000 */
[----:B-1----:R-:W1:Y:S02]  /*20d0*/  FENCE.VIEW.ASYNC.S ;  /* 0x00000000000073c6 */ /* 0x002e640000000000 */
[----:B-1----:R-:W-:Y:S06]  /*20e0*/  BAR.SYNC.DEFER_BLOCKING 0x0 ;  /* 0x0000000000007b1d */ /* 0x002fec0000010000 */
[----:B------:R1:W-:Y:S01]  /*20f0*/  @UP1 UTMASTG.2D [UR20], [UR6] ;  /* 0x00000014060013b5 */ /* 0x0003e20008008000 */
[----:B------:R0:W-:Y:S01]  /*2100*/  UTMACMDFLUSH ;  /* 0x00000000000079b7 */ /* 0x0001e20000000000 */
[----:B------:R-:W-:-:S04]  /*2110*/  DEPBAR.LE SB0, 0x0 ;  /* 0x000080000000791a */ /* 0x000fc80000000000 */
[----:B------:R-:W-:Y:S06]  /*2120*/  BAR.SYNC.DEFER_BLOCKING 0x0 ;  /* 0x0000000000007b1d */ /* 0x000fec0000010000 */
[----:B-1----:R-:W-:Y:S05]  /*2130*/  EXIT ;  /* 0x000000000000794d */ /* 0x002fea0003800000 */
.L_x_48:
[----:B------:R-:W1:Y:S02]  /*2140*/  SYNCS.PHASECHK.TRANS64.TRYWAIT P0, [UR18+0xf000], R3 ;  /* 0x00f00003ff0075a7 */ /* 0x000e640008000152 */
[----:B-1----:R-:W-:Y:S05]  /*2150*/  @!P0 BRA `(.L_x_48) ;  /* 0xfffffffc00f88947 */ /* 0x002fea000383ffff */
[----:B------:R-:W-:Y:S05]  /*2160*/  BRA `(.L_x_50) ;  /* 0xfffffff8003c7947 */ /* 0x000fea000383ffff */
.L_x_51:
[----:B------:R-:W-:-:S00]  /*2170*/  BRA `(.L_x_51) ;  /* 0xfffffffc00fc7947 */ /* 0x000fc0000383ffff */
[----:B------:R-:W-:-:S00]  /*2180*/  NOP ;  /* 0x0000000000007918 */ /* 0x000fc00000000000 */
[----:B------:R-:W-:-:S00]  /*2190*/  NOP ;  /* 0x0000000000007918 */ /* 0x000fc00000000000 */
[----:B------:R-:W-:-:S00]  /*21a0*/  NOP ;  /* 0x0000000000007918 */ /* 0x000fc00000000000 */
[----:B------:R-:W-:-:S00]  /*21b0*/  NOP ;  /* 0x0000000000007918 */ /* 0x000fc00000000000 */
[----:B------:R-:W-:-:S00]  /*21c0*/  NOP ;  /* 0x0000000000007918 */ /* 0x000fc00000000000 */
[----:B------:R-:W-:-:S00]  /*21d0*/  NOP ;  /* 0x0000000000007918 */ /* 0x000fc00000000000 */
[----:B------:R-:W-:-:S00]  /*21e0*/  NOP ;  /* 0x0000000000007918 */ /* 0x000fc00000000000 */
[----:B------:R-:W-:-:S00]  /*21f0*/  NOP ;  /* 0x0000000000007918 */ /* 0x000fc00000000000 */
.L_x_52:


//--------------------- .nv.shared.gluon_wgmma    --------------------------
	.section	.nv.shared.gluon_wgmma,"aw",@nobits
	.sectionflags	@""
	.align	16
	.zero		1024


//--------------------- .nv.shared.reserved.0     --------------------------
	.section	.nv.shared.reserved.0,"aw",@nobits
	.weak		__nv_reservedSMEM_offset_0_alias
	.size		__nv_reservedSMEM_offset_0_alias, 0, 0
	.other		__nv_reservedSMEM_offset_0_alias,@"STO_CUDA_RESERVED_SHARED STV_DEFAULT"
__nv_reservedSMEM_offset_0_alias:
	.zero		0


//--------------------- .nv.constant0.gluon_wgmma --------------------------
	.section	.nv.constant0.gluon_wgmma,"a",@progbits
	.sectionflags	@""
	.align	4
.nv.constant0.gluon_wgmma:
	.zero		608


//--------------------- SYMBOLS --------------------------

	.type		.nv.reservedSmem.offset0,@object
	.size		.nv.reservedSmem.offset0,0x4
